//
// Generated by NVIDIA NVVM Compiler
//
// Compiler Build ID: CL-36424714
// Cuda compilation tools, release 13.0, V13.0.88
// Based on NVVM 20.0.0
//

.version 9.0
.target sm_100
.address_size 64

	// .globl	xor_assign_u8

.visible .entry xor_assign_u8(
	.param .u64 .ptr .align 1 xor_assign_u8_param_0,
	.param .u64 .ptr .align 1 xor_assign_u8_param_1,
	.param .u64 xor_assign_u8_param_2
)
{
	.reg .pred 	%p<2>;
	.reg .b16 	%rs<4>;
	.reg .b32 	%r<5>;
	.reg .b64 	%rd<9>;

	ld.param.u64 	%rd2, [xor_assign_u8_param_0];
	ld.param.u64 	%rd3, [xor_assign_u8_param_1];
	ld.param.u64 	%rd4, [xor_assign_u8_param_2];
	mov.u32 	%r1, %ctaid.x;
	mov.u32 	%r2, %ntid.x;
	mov.u32 	%r3, %tid.x;
	mad.lo.s32 	%r4, %r1, %r2, %r3;
	cvt.u64.u32 	%rd1, %r4;
	setp.le.u64 	%p1, %rd4, %rd1;
	@%p1 bra 	$L__BB0_2;
	cvta.to.global.u64 	%rd5, %rd3;
	cvta.to.global.u64 	%rd6, %rd2;
	add.s64 	%rd7, %rd5, %rd1;
	ld.global.u8 	%rs1, [%rd7];
	add.s64 	%rd8, %rd6, %rd1;
	ld.global.u8 	%rs2, [%rd8];
	xor.b16  	%rs3, %rs2, %rs1;
	st.global.u8 	[%rd8], %rs3;
$L__BB0_2:
	ret;

}
	// .globl	matmul_correct_and_reduce
.visible .entry matmul_correct_and_reduce(
	.param .u64 .ptr .align 1 matmul_correct_and_reduce_param_0,
	.param .u64 .ptr .align 1 matmul_correct_and_reduce_param_1,
	.param .u64 .ptr .align 1 matmul_correct_and_reduce_param_2,
	.param .u64 .ptr .align 1 matmul_correct_and_reduce_param_3,
	.param .u64 .ptr .align 1 matmul_correct_and_reduce_param_4,
	.param .u64 .ptr .align 1 matmul_correct_and_reduce_param_5,
	.param .u64 matmul_correct_and_reduce_param_6,
	.param .u64 matmul_correct_and_reduce_param_7,
	.param .u64 matmul_correct_and_reduce_param_8,
	.param .u16 matmul_correct_and_reduce_param_9,
	.param .u64 .ptr .align 1 matmul_correct_and_reduce_param_10,
	.param .u64 .ptr .align 1 matmul_correct_and_reduce_param_11
)
{
	.reg .pred 	%p<3>;
	.reg .b16 	%rs<7>;
	.reg .b32 	%r<22>;
	.reg .b64 	%rd<44>;

	ld.param.u64 	%rd8, [matmul_correct_and_reduce_param_0];
	ld.param.u64 	%rd9, [matmul_correct_and_reduce_param_1];
	ld.param.u64 	%rd10, [matmul_correct_and_reduce_param_2];
	ld.param.u64 	%rd11, [matmul_correct_and_reduce_param_3];
	ld.param.u64 	%rd12, [matmul_correct_and_reduce_param_4];
	ld.param.u64 	%rd13, [matmul_correct_and_reduce_param_5];
	ld.param.u64 	%rd14, [matmul_correct_and_reduce_param_6];
	ld.param.u64 	%rd18, [matmul_correct_and_reduce_param_7];
	ld.param.u64 	%rd15, [matmul_correct_and_reduce_param_8];
	ld.param.u16 	%rs1, [matmul_correct_and_reduce_param_9];
	ld.param.u64 	%rd16, [matmul_correct_and_reduce_param_10];
	ld.param.u64 	%rd17, [matmul_correct_and_reduce_param_11];
	mov.u32 	%r1, %ctaid.x;
	mov.u32 	%r2, %ntid.x;
	mov.u32 	%r3, %tid.x;
	mad.lo.s32 	%r4, %r1, %r2, %r3;
	cvt.u64.u32 	%rd1, %r4;
	setp.le.u64 	%p1, %rd18, %rd1;
	@%p1 bra 	$L__BB1_5;
	and.b64  	%rd19, %rd14, -4294967296;
	setp.ne.s64 	%p2, %rd19, 0;
	@%p2 bra 	$L__BB1_3;
	cvt.u32.u64 	%r5, %rd14;
	cvt.u32.u64 	%r6, %rd1;
	div.u32 	%r7, %r6, %r5;
	mul.lo.s32 	%r8, %r7, %r5;
	sub.s32 	%r9, %r6, %r8;
	cvt.u64.u32 	%rd42, %r7;
	cvt.u64.u32 	%rd43, %r9;
	bra.uni 	$L__BB1_4;
$L__BB1_3:
	div.u64 	%rd42, %rd1, %rd14;
	mul.lo.s64 	%rd20, %rd42, %rd14;
	sub.s64 	%rd43, %rd1, %rd20;
$L__BB1_4:
	add.s64 	%rd21, %rd43, %rd15;
	cvta.to.global.u64 	%rd22, %rd10;
	shl.b64 	%rd23, %rd21, 2;
	add.s64 	%rd24, %rd22, %rd23;
	ld.global.u32 	%r10, [%rd24];
	cvta.to.global.u64 	%rd25, %rd12;
	shl.b64 	%rd26, %rd42, 2;
	add.s64 	%rd27, %rd25, %rd26;
	ld.global.u32 	%r11, [%rd27];
	add.s32 	%r12, %r11, %r10;
	cvta.to.global.u64 	%rd28, %rd11;
	add.s64 	%rd29, %rd28, %rd23;
	ld.global.u32 	%r13, [%rd29];
	cvta.to.global.u64 	%rd30, %rd13;
	add.s64 	%rd31, %rd30, %rd26;
	ld.global.u32 	%r14, [%rd31];
	cvta.to.global.u64 	%rd32, %rd8;
	shl.b64 	%rd33, %rd1, 2;
	add.s64 	%rd34, %rd32, %rd33;
	ld.global.u32 	%r15, [%rd34];
	shl.b32 	%r16, %r12, 7;
	add.s32 	%r17, %r15, %r16;
	add.s32 	%r18, %r12, %r13;
	add.s32 	%r19, %r18, %r14;
	shl.b32 	%r20, %r19, 15;
	add.s32 	%r21, %r17, %r20;
	cvta.to.global.u64 	%rd35, %rd16;
	shl.b64 	%rd36, %rd1, 1;
	add.s64 	%rd37, %rd35, %rd36;
	ld.global.u16 	%rs2, [%rd37];
	cvta.to.global.u64 	%rd38, %rd17;
	add.s64 	%rd39, %rd38, %rd36;
	ld.global.u16 	%rs3, [%rd39];
	cvt.u16.u32 	%rs4, %r21;
	sub.s16 	%rs5, %rs2, %rs3;
	mad.lo.s16 	%rs6, %rs1, %rs4, %rs5;
	cvta.to.global.u64 	%rd40, %rd9;
	add.s64 	%rd41, %rd40, %rd36;
	st.global.u16 	[%rd41], %rs6;
$L__BB1_5:
	ret;

}
	// .globl	openResultsBatch
.visible .entry openResultsBatch(
	.param .u64 .ptr .align 1 openResultsBatch_param_0,
	.param .u64 .ptr .align 1 openResultsBatch_param_1,
	.param .u64 .ptr .align 1 openResultsBatch_param_2,
	.param .u64 .ptr .align 1 openResultsBatch_param_3,
	.param .u64 openResultsBatch_param_4,
	.param .u64 openResultsBatch_param_5,
	.param .u64 openResultsBatch_param_6,
	.param .u64 openResultsBatch_param_7,
	.param .u64 openResultsBatch_param_8,
	.param .u64 openResultsBatch_param_9
)
{
	.reg .pred 	%p<27>;
	.reg .b32 	%r<68>;
	.reg .b64 	%rd<138>;

	ld.param.u64 	%rd35, [openResultsBatch_param_0];
	ld.param.u64 	%rd36, [openResultsBatch_param_1];
	ld.param.u64 	%rd37, [openResultsBatch_param_2];
	ld.param.u64 	%rd43, [openResultsBatch_param_3];
	ld.param.u64 	%rd38, [openResultsBatch_param_4];
	ld.param.u64 	%rd39, [openResultsBatch_param_5];
	ld.param.u64 	%rd40, [openResultsBatch_param_6];
	ld.param.u64 	%rd44, [openResultsBatch_param_7];
	ld.param.u64 	%rd41, [openResultsBatch_param_8];
	ld.param.u64 	%rd42, [openResultsBatch_param_9];
	cvta.to.global.u64 	%rd1, %rd43;
	mov.u32 	%r3, %ctaid.x;
	mov.u32 	%r4, %ntid.x;
	mov.u32 	%r5, %tid.x;
	mad.lo.s32 	%r6, %r3, %r4, %r5;
	cvt.u64.u32 	%rd2, %r6;
	setp.le.u64 	%p1, %rd44, %rd2;
	@%p1 bra 	$L__BB2_23;
	cvta.to.global.u64 	%rd46, %rd35;
	cvta.to.global.u64 	%rd47, %rd36;
	cvta.to.global.u64 	%rd48, %rd37;
	shl.b64 	%rd49, %rd2, 3;
	add.s64 	%rd50, %rd46, %rd49;
	ld.global.u64 	%rd51, [%rd50];
	add.s64 	%rd52, %rd47, %rd49;
	ld.global.u64 	%rd53, [%rd52];
	xor.b64  	%rd54, %rd53, %rd51;
	add.s64 	%rd55, %rd48, %rd49;
	ld.global.u64 	%rd56, [%rd55];
	xor.b64  	%rd3, %rd54, %rd56;
	shl.b64 	%rd4, %rd2, 6;
	mov.b32 	%r67, 0;
	mov.b64 	%rd129, 3;
	cvt.u32.u64 	%r8, %rd38;
$L__BB2_2:
	add.s64 	%rd6, %rd4, %rd129;
	add.s64 	%rd7, %rd6, -3;
	or.b64  	%rd57, %rd7, %rd38;
	and.b64  	%rd58, %rd57, -4294967296;
	setp.ne.s64 	%p2, %rd58, 0;
	@%p2 bra 	$L__BB2_4;
	cvt.u32.u64 	%r9, %rd7;
	div.u32 	%r10, %r9, %r8;
	mul.lo.s32 	%r11, %r10, %r8;
	sub.s32 	%r12, %r9, %r11;
	cvt.u64.u32 	%rd130, %r10;
	cvt.u64.u32 	%rd131, %r12;
	bra.uni 	$L__BB2_5;
$L__BB2_4:
	div.u64 	%rd130, %rd7, %rd38;
	mul.lo.s64 	%rd59, %rd130, %rd38;
	sub.s64 	%rd131, %rd7, %rd59;
$L__BB2_5:
	and.b64  	%rd60, %rd130, 4294967295;
	setp.ge.u64 	%p3, %rd60, %rd39;
	and.b64  	%rd61, %rd131, 4294967295;
	setp.ge.u64 	%p4, %rd61, %rd41;
	or.pred  	%p5, %p3, %p4;
	cvt.u32.u64 	%r13, %rd129;
	add.s32 	%r14, %r13, -3;
	mov.b64 	%rd62, 1;
	shl.b64 	%rd63, %rd62, %r14;
	and.b64  	%rd65, %rd63, %rd3;
	setp.eq.s64 	%p6, %rd65, 0;
	or.pred  	%p7, %p5, %p6;
	@%p7 bra 	$L__BB2_7;
	cvt.u32.u64 	%r15, %rd130;
	mul.hi.u32 	%r16, %r15, 138547333;
	sub.s32 	%r17, %r15, %r16;
	shr.u32 	%r18, %r17, 1;
	add.s32 	%r19, %r18, %r16;
	shr.u32 	%r20, %r19, 4;
	cvt.u64.u32 	%rd66, %r20;
	add.s64 	%rd67, %rd131, %rd40;
	mad.lo.s64 	%rd68, %rd42, %rd66, %rd67;
	shr.u64 	%rd69, %rd68, 3;
	and.b64  	%rd70, %rd69, 536870904;
	add.s64 	%rd71, %rd1, %rd70;
	cvt.u32.u64 	%r21, %rd68;
	and.b32  	%r22, %r21, 63;
	mov.b64 	%rd72, 1;
	shl.b64 	%rd73, %rd72, %r22;
	atom.global.or.b64 	%rd74, [%rd71], %rd73;
$L__BB2_7:
	add.s64 	%rd14, %rd6, -2;
	or.b64  	%rd75, %rd14, %rd38;
	and.b64  	%rd76, %rd75, -4294967296;
	setp.ne.s64 	%p8, %rd76, 0;
	@%p8 bra 	$L__BB2_9;
	cvt.u32.u64 	%r24, %rd14;
	div.u32 	%r25, %r24, %r8;
	mul.lo.s32 	%r26, %r25, %r8;
	sub.s32 	%r27, %r24, %r26;
	cvt.u64.u32 	%rd132, %r25;
	cvt.u64.u32 	%rd133, %r27;
	bra.uni 	$L__BB2_10;
$L__BB2_9:
	div.u64 	%rd132, %rd14, %rd38;
	mul.lo.s64 	%rd77, %rd132, %rd38;
	sub.s64 	%rd133, %rd14, %rd77;
$L__BB2_10:
	and.b64  	%rd78, %rd132, 4294967295;
	setp.ge.u64 	%p9, %rd78, %rd39;
	and.b64  	%rd79, %rd133, 4294967295;
	setp.ge.u64 	%p10, %rd79, %rd41;
	or.pred  	%p11, %p9, %p10;
	add.s32 	%r29, %r13, -2;
	mov.b64 	%rd80, 1;
	shl.b64 	%rd81, %rd80, %r29;
	and.b64  	%rd83, %rd81, %rd3;
	setp.eq.s64 	%p12, %rd83, 0;
	or.pred  	%p13, %p11, %p12;
	@%p13 bra 	$L__BB2_12;
	cvt.u32.u64 	%r30, %rd132;
	mul.hi.u32 	%r31, %r30, 138547333;
	sub.s32 	%r32, %r30, %r31;
	shr.u32 	%r33, %r32, 1;
	add.s32 	%r34, %r33, %r31;
	shr.u32 	%r35, %r34, 4;
	cvt.u64.u32 	%rd84, %r35;
	add.s64 	%rd85, %rd133, %rd40;
	mad.lo.s64 	%rd86, %rd42, %rd84, %rd85;
	shr.u64 	%rd87, %rd86, 3;
	and.b64  	%rd88, %rd87, 536870904;
	add.s64 	%rd89, %rd1, %rd88;
	cvt.u32.u64 	%r36, %rd86;
	and.b32  	%r37, %r36, 63;
	mov.b64 	%rd90, 1;
	shl.b64 	%rd91, %rd90, %r37;
	atom.global.or.b64 	%rd92, [%rd89], %rd91;
$L__BB2_12:
	add.s64 	%rd21, %rd6, -1;
	or.b64  	%rd93, %rd21, %rd38;
	and.b64  	%rd94, %rd93, -4294967296;
	setp.ne.s64 	%p14, %rd94, 0;
	@%p14 bra 	$L__BB2_14;
	cvt.u32.u64 	%r39, %rd21;
	div.u32 	%r40, %r39, %r8;
	mul.lo.s32 	%r41, %r40, %r8;
	sub.s32 	%r42, %r39, %r41;
	cvt.u64.u32 	%rd134, %r40;
	cvt.u64.u32 	%rd135, %r42;
	bra.uni 	$L__BB2_15;
$L__BB2_14:
	div.u64 	%rd134, %rd21, %rd38;
	mul.lo.s64 	%rd95, %rd134, %rd38;
	sub.s64 	%rd135, %rd21, %rd95;
$L__BB2_15:
	and.b64  	%rd96, %rd134, 4294967295;
	setp.ge.u64 	%p15, %rd96, %rd39;
	and.b64  	%rd97, %rd135, 4294967295;
	setp.ge.u64 	%p16, %rd97, %rd41;
	or.pred  	%p17, %p15, %p16;
	add.s32 	%r44, %r13, -1;
	mov.b64 	%rd98, 1;
	shl.b64 	%rd99, %rd98, %r44;
	and.b64  	%rd101, %rd99, %rd3;
	setp.eq.s64 	%p18, %rd101, 0;
	or.pred  	%p19, %p17, %p18;
	@%p19 bra 	$L__BB2_17;
	cvt.u32.u64 	%r45, %rd134;
	mul.hi.u32 	%r46, %r45, 138547333;
	sub.s32 	%r47, %r45, %r46;
	shr.u32 	%r48, %r47, 1;
	add.s32 	%r49, %r48, %r46;
	shr.u32 	%r50, %r49, 4;
	cvt.u64.u32 	%rd102, %r50;
	add.s64 	%rd103, %rd135, %rd40;
	mad.lo.s64 	%rd104, %rd42, %rd102, %rd103;
	shr.u64 	%rd105, %rd104, 3;
	and.b64  	%rd106, %rd105, 536870904;
	add.s64 	%rd107, %rd1, %rd106;
	cvt.u32.u64 	%r51, %rd104;
	and.b32  	%r52, %r51, 63;
	mov.b64 	%rd108, 1;
	shl.b64 	%rd109, %rd108, %r52;
	atom.global.or.b64 	%rd110, [%rd107], %rd109;
$L__BB2_17:
	or.b64  	%rd111, %rd6, %rd38;
	and.b64  	%rd112, %rd111, -4294967296;
	setp.ne.s64 	%p20, %rd112, 0;
	@%p20 bra 	$L__BB2_19;
	cvt.u32.u64 	%r54, %rd6;
	div.u32 	%r55, %r54, %r8;
	mul.lo.s32 	%r56, %r55, %r8;
	sub.s32 	%r57, %r54, %r56;
	cvt.u64.u32 	%rd136, %r55;
	cvt.u64.u32 	%rd137, %r57;
	bra.uni 	$L__BB2_20;
$L__BB2_19:
	div.u64 	%rd136, %rd6, %rd38;
	mul.lo.s64 	%rd113, %rd136, %rd38;
	sub.s64 	%rd137, %rd6, %rd113;
$L__BB2_20:
	and.b64  	%rd114, %rd136, 4294967295;
	setp.ge.u64 	%p21, %rd114, %rd39;
	and.b64  	%rd115, %rd137, 4294967295;
	setp.ge.u64 	%p22, %rd115, %rd41;
	or.pred  	%p23, %p21, %p22;
	mov.b64 	%rd116, 1;
	shl.b64 	%rd117, %rd116, %r13;
	and.b64  	%rd119, %rd117, %rd3;
	setp.eq.s64 	%p24, %rd119, 0;
	or.pred  	%p25, %p23, %p24;
	@%p25 bra 	$L__BB2_22;
	cvt.u32.u64 	%r59, %rd136;
	mul.hi.u32 	%r60, %r59, 138547333;
	sub.s32 	%r61, %r59, %r60;
	shr.u32 	%r62, %r61, 1;
	add.s32 	%r63, %r62, %r60;
	shr.u32 	%r64, %r63, 4;
	cvt.u64.u32 	%rd120, %r64;
	add.s64 	%rd121, %rd137, %rd40;
	mad.lo.s64 	%rd122, %rd42, %rd120, %rd121;
	shr.u64 	%rd123, %rd122, 3;
	and.b64  	%rd124, %rd123, 536870904;
	add.s64 	%rd125, %rd1, %rd124;
	cvt.u32.u64 	%r65, %rd122;
	and.b32  	%r66, %r65, 63;
	mov.b64 	%rd126, 1;
	shl.b64 	%rd127, %rd126, %r66;
	atom.global.or.b64 	%rd128, [%rd125], %rd127;
$L__BB2_22:
	add.s32 	%r67, %r67, 4;
	add.s64 	%rd129, %rd129, 4;
	setp.ne.s32 	%p26, %r67, 64;
	@%p26 bra 	$L__BB2_2;
$L__BB2_23:
	ret;

}
	// .globl	openResults
.visible .entry openResults(
	.param .u64 .ptr .align 1 openResults_param_0,
	.param .u64 .ptr .align 1 openResults_param_1,
	.param .u64 .ptr .align 1 openResults_param_2,
	.param .u64 .ptr .align 1 openResults_param_3,
	.param .u64 openResults_param_4,
	.param .u64 openResults_param_5,
	.param .u64 openResults_param_6,
	.param .u64 openResults_param_7,
	.param .u64 openResults_param_8,
	.param .u64 openResults_param_9,
	.param .u64 .ptr .align 1 openResults_param_10,
	.param .u64 .ptr .align 1 openResults_param_11,
	.param .u64 .ptr .align 1 openResults_param_12,
	.param .u64 .ptr .align 1 openResults_param_13,
	.param .u64 .ptr .align 1 openResults_param_14,
	.param .u64 .ptr .align 1 openResults_param_15,
	.param .u64 .ptr .align 1 openResults_param_16,
	.param .u64 .ptr .align 1 openResults_param_17,
	.param .u64 .ptr .align 1 openResults_param_18
)
{
	.reg .pred 	%p<17>;
	.reg .b16 	%rs<9>;
	.reg .b32 	%r<40>;
	.reg .b64 	%rd<133>;

	ld.param.u64 	%rd50, [openResults_param_3];
	ld.param.u64 	%rd41, [openResults_param_4];
	ld.param.u64 	%rd42, [openResults_param_5];
	ld.param.u64 	%rd43, [openResults_param_6];
	ld.param.u64 	%rd51, [openResults_param_7];
	ld.param.u64 	%rd44, [openResults_param_8];
	ld.param.u64 	%rd45, [openResults_param_9];
	ld.param.u64 	%rd52, [openResults_param_10];
	ld.param.u64 	%rd53, [openResults_param_11];
	ld.param.u64 	%rd54, [openResults_param_12];
	ld.param.u64 	%rd55, [openResults_param_13];
	ld.param.u64 	%rd56, [openResults_param_14];
	ld.param.u64 	%rd46, [openResults_param_15];
	ld.param.u64 	%rd47, [openResults_param_16];
	ld.param.u64 	%rd48, [openResults_param_17];
	ld.param.u64 	%rd49, [openResults_param_18];
	cvta.to.global.u64 	%rd1, %rd50;
	cvta.to.global.u64 	%rd2, %rd55;
	cvta.to.global.u64 	%rd3, %rd54;
	cvta.to.global.u64 	%rd4, %rd53;
	cvta.to.global.u64 	%rd5, %rd52;
	cvta.to.global.u64 	%rd6, %rd56;
	mov.u32 	%r7, %ctaid.x;
	mov.u32 	%r8, %ntid.x;
	mov.u32 	%r9, %tid.x;
	mad.lo.s32 	%r10, %r7, %r8, %r9;
	cvt.u64.u32 	%rd7, %r10;
	setp.le.u64 	%p1, %rd51, %rd7;
	@%p1 bra 	$L__BB3_17;
	ld.param.u64 	%rd123, [openResults_param_2];
	ld.param.u64 	%rd122, [openResults_param_1];
	ld.param.u64 	%rd121, [openResults_param_0];
	cvta.to.global.u64 	%rd58, %rd121;
	cvta.to.global.u64 	%rd59, %rd122;
	cvta.to.global.u64 	%rd60, %rd123;
	shl.b64 	%rd61, %rd7, 3;
	add.s64 	%rd62, %rd58, %rd61;
	ld.global.u64 	%rd63, [%rd62];
	add.s64 	%rd64, %rd59, %rd61;
	ld.global.u64 	%rd65, [%rd64];
	xor.b64  	%rd66, %rd65, %rd63;
	add.s64 	%rd67, %rd60, %rd61;
	ld.global.u64 	%rd68, [%rd67];
	xor.b64  	%rd8, %rd66, %rd68;
	shl.b64 	%rd9, %rd7, 6;
	shl.b64 	%rd69, %rd7, 7;
	or.b64  	%rd70, %rd69, 2;
	cvta.to.global.u64 	%rd71, %rd49;
	add.s64 	%rd127, %rd71, %rd70;
	cvta.to.global.u64 	%rd72, %rd46;
	add.s64 	%rd126, %rd72, %rd70;
	cvta.to.global.u64 	%rd73, %rd48;
	add.s64 	%rd125, %rd73, %rd70;
	cvta.to.global.u64 	%rd74, %rd47;
	add.s64 	%rd124, %rd74, %rd70;
	mov.b32 	%r39, 0;
	mov.b64 	%rd128, 1;
	cvt.u32.u64 	%r12, %rd41;
$L__BB3_2:
	add.s64 	%rd19, %rd9, %rd128;
	add.s64 	%rd20, %rd19, -1;
	or.b64  	%rd75, %rd20, %rd41;
	and.b64  	%rd76, %rd75, -4294967296;
	setp.ne.s64 	%p2, %rd76, 0;
	@%p2 bra 	$L__BB3_4;
	cvt.u32.u64 	%r13, %rd20;
	div.u32 	%r14, %r13, %r12;
	mul.lo.s32 	%r15, %r14, %r12;
	sub.s32 	%r16, %r13, %r15;
	cvt.u64.u32 	%rd129, %r14;
	cvt.u64.u32 	%rd130, %r16;
	bra.uni 	$L__BB3_5;
$L__BB3_4:
	div.u64 	%rd129, %rd20, %rd41;
	mul.lo.s64 	%rd77, %rd129, %rd41;
	sub.s64 	%rd130, %rd20, %rd77;
$L__BB3_5:
	cvt.u32.u64 	%r2, %rd129;
	and.b64  	%rd78, %rd129, 4294967295;
	setp.ge.u64 	%p3, %rd78, %rd42;
	and.b64  	%rd79, %rd130, 4294967295;
	setp.ge.u64 	%p4, %rd79, %rd44;
	or.pred  	%p5, %p3, %p4;
	cvt.u32.u64 	%r17, %rd128;
	add.s32 	%r18, %r17, -1;
	mov.b64 	%rd80, 1;
	shl.b64 	%rd81, %rd80, %r18;
	and.b64  	%rd83, %rd81, %rd8;
	setp.eq.s64 	%p6, %rd83, 0;
	or.pred  	%p7, %p5, %p6;
	@%p7 bra 	$L__BB3_9;
	atom.global.add.u32 	%r3, [%rd6], 1;
	setp.gt.u32 	%p8, %r3, 999;
	@%p8 bra 	$L__BB3_8;
	ld.global.u16 	%rs1, [%rd126+-2];
	mul.wide.u32 	%rd84, %r3, 2;
	add.s64 	%rd85, %rd5, %rd84;
	st.global.u16 	[%rd85], %rs1;
	ld.global.u16 	%rs2, [%rd124+-2];
	add.s64 	%rd86, %rd4, %rd84;
	st.global.u16 	[%rd86], %rs2;
	ld.global.u16 	%rs3, [%rd125+-2];
	add.s64 	%rd87, %rd3, %rd84;
	st.global.u16 	[%rd87], %rs3;
	ld.global.u16 	%rs4, [%rd127+-2];
	add.s64 	%rd88, %rd2, %rd84;
	st.global.u16 	[%rd88], %rs4;
$L__BB3_8:
	mul.hi.u32 	%r19, %r2, 138547333;
	sub.s32 	%r20, %r2, %r19;
	shr.u32 	%r21, %r20, 1;
	add.s32 	%r22, %r21, %r19;
	shr.u32 	%r23, %r22, 4;
	cvt.u64.u32 	%rd89, %r23;
	add.s64 	%rd90, %rd130, %rd43;
	mad.lo.s64 	%rd91, %rd45, %rd89, %rd90;
	shr.u64 	%rd92, %rd91, 3;
	and.b64  	%rd93, %rd92, 536870904;
	add.s64 	%rd94, %rd1, %rd93;
	cvt.u32.u64 	%r24, %rd91;
	and.b32  	%r25, %r24, 63;
	mov.b64 	%rd95, 1;
	shl.b64 	%rd96, %rd95, %r25;
	atom.global.or.b64 	%rd97, [%rd94], %rd96;
$L__BB3_9:
	or.b64  	%rd98, %rd19, %rd41;
	and.b64  	%rd99, %rd98, -4294967296;
	setp.ne.s64 	%p9, %rd99, 0;
	@%p9 bra 	$L__BB3_11;
	cvt.u32.u64 	%r26, %rd41;
	cvt.u32.u64 	%r27, %rd19;
	div.u32 	%r28, %r27, %r26;
	mul.lo.s32 	%r29, %r28, %r26;
	sub.s32 	%r30, %r27, %r29;
	cvt.u64.u32 	%rd131, %r28;
	cvt.u64.u32 	%rd132, %r30;
	bra.uni 	$L__BB3_12;
$L__BB3_11:
	div.u64 	%rd131, %rd19, %rd41;
	mul.lo.s64 	%rd100, %rd131, %rd41;
	sub.s64 	%rd132, %rd19, %rd100;
$L__BB3_12:
	cvt.u32.u64 	%r4, %rd131;
	and.b64  	%rd101, %rd131, 4294967295;
	setp.ge.u64 	%p10, %rd101, %rd42;
	and.b64  	%rd102, %rd132, 4294967295;
	setp.ge.u64 	%p11, %rd102, %rd44;
	or.pred  	%p12, %p10, %p11;
	cvt.u32.u64 	%r31, %rd128;
	mov.b64 	%rd103, 1;
	shl.b64 	%rd104, %rd103, %r31;
	and.b64  	%rd106, %rd104, %rd8;
	setp.eq.s64 	%p13, %rd106, 0;
	or.pred  	%p14, %p12, %p13;
	@%p14 bra 	$L__BB3_16;
	atom.global.add.u32 	%r5, [%rd6], 1;
	setp.gt.u32 	%p15, %r5, 999;
	@%p15 bra 	$L__BB3_15;
	ld.global.u16 	%rs5, [%rd126];
	mul.wide.u32 	%rd107, %r5, 2;
	add.s64 	%rd108, %rd5, %rd107;
	st.global.u16 	[%rd108], %rs5;
	ld.global.u16 	%rs6, [%rd124];
	add.s64 	%rd109, %rd4, %rd107;
	st.global.u16 	[%rd109], %rs6;
	ld.global.u16 	%rs7, [%rd125];
	add.s64 	%rd110, %rd3, %rd107;
	st.global.u16 	[%rd110], %rs7;
	ld.global.u16 	%rs8, [%rd127];
	add.s64 	%rd111, %rd2, %rd107;
	st.global.u16 	[%rd111], %rs8;
$L__BB3_15:
	mul.hi.u32 	%r32, %r4, 138547333;
	sub.s32 	%r33, %r4, %r32;
	shr.u32 	%r34, %r33, 1;
	add.s32 	%r35, %r34, %r32;
	shr.u32 	%r36, %r35, 4;
	cvt.u64.u32 	%rd112, %r36;
	add.s64 	%rd113, %rd132, %rd43;
	mad.lo.s64 	%rd114, %rd45, %rd112, %rd113;
	shr.u64 	%rd115, %rd114, 3;
	and.b64  	%rd116, %rd115, 536870904;
	add.s64 	%rd117, %rd1, %rd116;
	cvt.u32.u64 	%r37, %rd114;
	and.b32  	%r38, %r37, 63;
	mov.b64 	%rd118, 1;
	shl.b64 	%rd119, %rd118, %r38;
	atom.global.or.b64 	%rd120, [%rd117], %rd119;
$L__BB3_16:
	add.s32 	%r39, %r39, 4;
	add.s64 	%rd128, %rd128, 2;
	add.s64 	%rd127, %rd127, 4;
	add.s64 	%rd126, %rd126, 4;
	add.s64 	%rd125, %rd125, 4;
	add.s64 	%rd124, %rd124, 4;
	setp.ne.s32 	%p16, %r39, 128;
	@%p16 bra 	$L__BB3_2;
$L__BB3_17:
	ret;

}
	// .globl	mergeDbResults
.visible .entry mergeDbResults(
	.param .u64 .ptr .align 1 mergeDbResults_param_0,
	.param .u64 .ptr .align 1 mergeDbResults_param_1,
	.param .u64 .ptr .align 1 mergeDbResults_param_2,
	.param .u64 mergeDbResults_param_3,
	.param .u64 mergeDbResults_param_4,
	.param .u64 mergeDbResults_param_5,
	.param .u64 .ptr .align 1 mergeDbResults_param_6,
	.param .u64 .ptr .align 1 mergeDbResults_param_7,
	.param .u64 .ptr .align 1 mergeDbResults_param_8,
	.param .u64 .ptr .align 1 mergeDbResults_param_9,
	.param .u64 .ptr .align 1 mergeDbResults_param_10,
	.param .u64 .ptr .align 1 mergeDbResults_param_11
)
{
	.reg .pred 	%p<27>;
	.reg .b16 	%rs<13>;
	.reg .b32 	%r<46>;
	.reg .b64 	%rd<97>;

	ld.param.u64 	%rd34, [mergeDbResults_param_2];
	ld.param.u64 	%rd33, [mergeDbResults_param_4];
	ld.param.u64 	%rd35, [mergeDbResults_param_5];
	ld.param.u64 	%rd36, [mergeDbResults_param_6];
	ld.param.u64 	%rd37, [mergeDbResults_param_7];
	ld.param.u64 	%rd38, [mergeDbResults_param_8];
	ld.param.u64 	%rd39, [mergeDbResults_param_9];
	ld.param.u64 	%rd40, [mergeDbResults_param_10];
	ld.param.u64 	%rd41, [mergeDbResults_param_11];
	cvta.to.global.u64 	%rd1, %rd37;
	cvta.to.global.u64 	%rd2, %rd36;
	cvta.to.global.u64 	%rd3, %rd34;
	cvta.to.global.u64 	%rd4, %rd41;
	cvta.to.global.u64 	%rd5, %rd39;
	cvta.to.global.u64 	%rd6, %rd40;
	cvta.to.global.u64 	%rd7, %rd38;
	mov.u32 	%r13, %ctaid.x;
	mov.u32 	%r14, %ntid.x;
	mov.u32 	%r15, %tid.x;
	mad.lo.s32 	%r16, %r13, %r14, %r15;
	cvt.u64.u32 	%rd8, %r16;
	setp.le.u64 	%p1, %rd35, %rd8;
	@%p1 bra 	$L__BB4_29;
	ld.param.u64 	%rd89, [mergeDbResults_param_1];
	ld.param.u64 	%rd88, [mergeDbResults_param_0];
	cvta.to.global.u64 	%rd43, %rd88;
	cvta.to.global.u64 	%rd44, %rd89;
	shl.b64 	%rd9, %rd8, 6;
	shl.b64 	%rd45, %rd8, 3;
	add.s64 	%rd10, %rd43, %rd45;
	add.s64 	%rd11, %rd44, %rd45;
	mov.b32 	%r45, 0;
	mov.b64 	%rd92, 1;
	cvt.u32.u64 	%r18, %rd33;
$L__BB4_2:
	add.s64 	%rd13, %rd9, %rd92;
	add.s64 	%rd14, %rd13, -1;
	or.b64  	%rd46, %rd14, %rd33;
	and.b64  	%rd47, %rd46, -4294967296;
	setp.ne.s64 	%p2, %rd47, 0;
	@%p2 bra 	$L__BB4_4;
	cvt.u32.u64 	%r19, %rd14;
	div.u32 	%r20, %r19, %r18;
	mul.lo.s32 	%r21, %r20, %r18;
	sub.s32 	%r22, %r19, %r21;
	cvt.u64.u32 	%rd93, %r20;
	cvt.u64.u32 	%rd94, %r22;
	bra.uni 	$L__BB4_5;
$L__BB4_4:
	div.u64 	%rd93, %rd14, %rd33;
	mul.lo.s64 	%rd48, %rd93, %rd33;
	sub.s64 	%rd94, %rd14, %rd48;
$L__BB4_5:
	ld.param.u64 	%rd90, [mergeDbResults_param_3];
	cvt.u32.u64 	%r2, %rd93;
	cvt.u32.u64 	%r3, %rd94;
	ld.global.u64 	%rd49, [%rd10];
	cvt.u32.u64 	%r23, %rd92;
	add.s32 	%r24, %r23, -1;
	shr.u64 	%rd50, %rd49, %r24;
	cvt.u16.u64 	%rs5, %rd50;
	and.b16  	%rs1, %rs5, 1;
	ld.global.u64 	%rd51, [%rd11];
	shr.u64 	%rd52, %rd51, %r24;
	cvt.u16.u64 	%rs6, %rd52;
	and.b16  	%rs2, %rs6, 1;
	and.b64  	%rd21, %rd93, 4294967295;
	setp.ge.u64 	%p3, %rd21, %rd90;
	and.b64  	%rd53, %rd94, 4294967295;
	setp.ge.u64 	%p4, %rd53, %rd33;
	or.pred  	%p5, %p3, %p4;
	@%p5 bra 	$L__BB4_15;
	setp.eq.s16 	%p6, %rs1, 0;
	@%p6 bra 	$L__BB4_9;
	shl.b64 	%rd54, %rd21, 2;
	add.s64 	%rd55, %rd7, %rd54;
	atom.global.add.u32 	%r4, [%rd55], 1;
	setp.gt.u32 	%p7, %r4, 255;
	@%p7 bra 	$L__BB4_9;
	shl.b32 	%r25, %r2, 8;
	add.s32 	%r26, %r25, %r4;
	mul.wide.u32 	%rd56, %r26, 4;
	add.s64 	%rd57, %rd6, %rd56;
	st.global.u32 	[%rd57], %r3;
$L__BB4_9:
	setp.eq.s16 	%p8, %rs2, 0;
	@%p8 bra 	$L__BB4_12;
	shl.b64 	%rd58, %rd21, 2;
	add.s64 	%rd59, %rd5, %rd58;
	atom.global.add.u32 	%r5, [%rd59], 1;
	setp.gt.u32 	%p9, %r5, 255;
	@%p9 bra 	$L__BB4_12;
	shl.b32 	%r27, %r2, 8;
	add.s32 	%r28, %r27, %r5;
	mul.wide.u32 	%rd60, %r28, 4;
	add.s64 	%rd61, %rd4, %rd60;
	st.global.u32 	[%rd61], %r3;
$L__BB4_12:
	or.pred  	%p12, %p6, %p8;
	@%p12 bra 	$L__BB4_15;
	shl.b64 	%rd62, %rd21, 2;
	add.s64 	%rd63, %rd3, %rd62;
	atom.global.min.u32 	%r29, [%rd63], %r3;
	add.s64 	%rd64, %rd2, %rd62;
	atom.global.add.u32 	%r6, [%rd64], 1;
	setp.gt.u32 	%p13, %r6, 255;
	@%p13 bra 	$L__BB4_15;
	shl.b32 	%r30, %r2, 8;
	add.s32 	%r31, %r30, %r6;
	mul.wide.u32 	%rd65, %r31, 4;
	add.s64 	%rd66, %rd1, %rd65;
	st.global.u32 	[%rd66], %r3;
$L__BB4_15:
	or.b64  	%rd67, %rd13, %rd33;
	and.b64  	%rd68, %rd67, -4294967296;
	setp.ne.s64 	%p14, %rd68, 0;
	@%p14 bra 	$L__BB4_17;
	cvt.u32.u64 	%r32, %rd33;
	cvt.u32.u64 	%r33, %rd13;
	div.u32 	%r34, %r33, %r32;
	mul.lo.s32 	%r35, %r34, %r32;
	sub.s32 	%r36, %r33, %r35;
	cvt.u64.u32 	%rd95, %r34;
	cvt.u64.u32 	%rd96, %r36;
	bra.uni 	$L__BB4_18;
$L__BB4_17:
	div.u64 	%rd95, %rd13, %rd33;
	mul.lo.s64 	%rd69, %rd95, %rd33;
	sub.s64 	%rd96, %rd13, %rd69;
$L__BB4_18:
	ld.param.u64 	%rd91, [mergeDbResults_param_3];
	cvt.u32.u64 	%r7, %rd95;
	cvt.u32.u64 	%r8, %rd96;
	ld.global.u64 	%rd70, [%rd10];
	cvt.u32.u64 	%r37, %rd92;
	shr.u64 	%rd71, %rd70, %r37;
	cvt.u16.u64 	%rs9, %rd71;
	and.b16  	%rs3, %rs9, 1;
	ld.global.u64 	%rd72, [%rd11];
	shr.u64 	%rd73, %rd72, %r37;
	cvt.u16.u64 	%rs10, %rd73;
	and.b16  	%rs4, %rs10, 1;
	and.b64  	%rd28, %rd95, 4294967295;
	setp.ge.u64 	%p15, %rd28, %rd91;
	and.b64  	%rd74, %rd96, 4294967295;
	setp.ge.u64 	%p16, %rd74, %rd33;
	or.pred  	%p17, %p15, %p16;
	@%p17 bra 	$L__BB4_28;
	setp.eq.s16 	%p18, %rs3, 0;
	@%p18 bra 	$L__BB4_22;
	shl.b64 	%rd75, %rd28, 2;
	add.s64 	%rd76, %rd7, %rd75;
	atom.global.add.u32 	%r9, [%rd76], 1;
	setp.gt.u32 	%p19, %r9, 255;
	@%p19 bra 	$L__BB4_22;
	shl.b32 	%r38, %r7, 8;
	add.s32 	%r39, %r38, %r9;
	mul.wide.u32 	%rd77, %r39, 4;
	add.s64 	%rd78, %rd6, %rd77;
	st.global.u32 	[%rd78], %r8;
$L__BB4_22:
	setp.eq.s16 	%p20, %rs4, 0;
	@%p20 bra 	$L__BB4_25;
	shl.b64 	%rd79, %rd28, 2;
	add.s64 	%rd80, %rd5, %rd79;
	atom.global.add.u32 	%r10, [%rd80], 1;
	setp.gt.u32 	%p21, %r10, 255;
	@%p21 bra 	$L__BB4_25;
	shl.b32 	%r40, %r7, 8;
	add.s32 	%r41, %r40, %r10;
	mul.wide.u32 	%rd81, %r41, 4;
	add.s64 	%rd82, %rd4, %rd81;
	st.global.u32 	[%rd82], %r8;
$L__BB4_25:
	or.pred  	%p24, %p18, %p20;
	@%p24 bra 	$L__BB4_28;
	shl.b64 	%rd83, %rd28, 2;
	add.s64 	%rd84, %rd3, %rd83;
	atom.global.min.u32 	%r42, [%rd84], %r8;
	add.s64 	%rd85, %rd2, %rd83;
	atom.global.add.u32 	%r11, [%rd85], 1;
	setp.gt.u32 	%p25, %r11, 255;
	@%p25 bra 	$L__BB4_28;
	shl.b32 	%r43, %r7, 8;
	add.s32 	%r44, %r43, %r11;
	mul.wide.u32 	%rd86, %r44, 4;
	add.s64 	%rd87, %rd1, %rd86;
	st.global.u32 	[%rd87], %r8;
$L__BB4_28:
	add.s32 	%r45, %r45, 2;
	add.s64 	%rd92, %rd92, 2;
	setp.ne.s32 	%p26, %r45, 64;
	@%p26 bra 	$L__BB4_2;
$L__BB4_29:
	ret;

}
	// .globl	mergeBatchResults
.visible .entry mergeBatchResults(
	.param .u64 .ptr .align 1 mergeBatchResults_param_0,
	.param .u64 .ptr .align 1 mergeBatchResults_param_1,
	.param .u64 .ptr .align 1 mergeBatchResults_param_2,
	.param .u64 mergeBatchResults_param_3,
	.param .u64 mergeBatchResults_param_4,
	.param .u64 mergeBatchResults_param_5,
	.param .u64 .ptr .align 1 mergeBatchResults_param_6,
	.param .u64 .ptr .align 1 mergeBatchResults_param_7,
	.param .u64 .ptr .align 1 mergeBatchResults_param_8,
	.param .u64 .ptr .align 1 mergeBatchResults_param_9,
	.param .u64 .ptr .align 1 mergeBatchResults_param_10,
	.param .u64 .ptr .align 1 mergeBatchResults_param_11
)
{
	.reg .pred 	%p<29>;
	.reg .b32 	%r<48>;
	.reg .b64 	%rd<77>;

	ld.param.u64 	%rd26, [mergeBatchResults_param_0];
	ld.param.u64 	%rd27, [mergeBatchResults_param_1];
	ld.param.u64 	%rd30, [mergeBatchResults_param_2];
	ld.param.u64 	%rd29, [mergeBatchResults_param_4];
	ld.param.u64 	%rd31, [mergeBatchResults_param_5];
	ld.param.u64 	%rd32, [mergeBatchResults_param_6];
	ld.param.u64 	%rd33, [mergeBatchResults_param_7];
	cvta.to.global.u64 	%rd1, %rd33;
	cvta.to.global.u64 	%rd2, %rd32;
	cvta.to.global.u64 	%rd3, %rd30;
	mov.u32 	%r11, %ctaid.x;
	mov.u32 	%r12, %ntid.x;
	mov.u32 	%r13, %tid.x;
	mad.lo.s32 	%r14, %r11, %r12, %r13;
	cvt.u64.u32 	%rd4, %r14;
	setp.le.u64 	%p1, %rd31, %rd4;
	@%p1 bra 	$L__BB5_19;
	cvta.to.global.u64 	%rd35, %rd26;
	cvta.to.global.u64 	%rd36, %rd27;
	shl.b64 	%rd5, %rd4, 6;
	shl.b64 	%rd37, %rd4, 3;
	add.s64 	%rd6, %rd35, %rd37;
	add.s64 	%rd7, %rd36, %rd37;
	mov.b32 	%r47, 0;
	mov.b64 	%rd72, 1;
	cvt.u32.u64 	%r16, %rd29;
$L__BB5_2:
	add.s64 	%rd9, %rd5, %rd72;
	add.s64 	%rd10, %rd9, -1;
	or.b64  	%rd38, %rd10, %rd29;
	and.b64  	%rd39, %rd38, -4294967296;
	setp.ne.s64 	%p2, %rd39, 0;
	@%p2 bra 	$L__BB5_4;
	cvt.u32.u64 	%r17, %rd10;
	div.u32 	%r18, %r17, %r16;
	mul.lo.s32 	%r19, %r18, %r16;
	sub.s32 	%r20, %r17, %r19;
	cvt.u64.u32 	%rd73, %r18;
	cvt.u64.u32 	%rd74, %r20;
	bra.uni 	$L__BB5_5;
$L__BB5_4:
	div.u64 	%rd73, %rd10, %rd29;
	mul.lo.s64 	%rd40, %rd73, %rd29;
	sub.s64 	%rd74, %rd10, %rd40;
$L__BB5_5:
	ld.param.u64 	%rd70, [mergeBatchResults_param_3];
	cvt.u32.u64 	%r2, %rd73;
	cvt.u32.u64 	%r3, %rd74;
	and.b64  	%rd17, %rd73, 4294967295;
	setp.ge.u64 	%p3, %rd17, %rd70;
	and.b64  	%rd41, %rd74, 4294967295;
	setp.ge.u64 	%p4, %rd41, %rd29;
	or.pred  	%p5, %p3, %p4;
	setp.lt.u32 	%p6, %r3, 15;
	or.pred  	%p7, %p6, %p5;
	@%p7 bra 	$L__BB5_10;
	mad.lo.s32 	%r21, %r3, -1108378657, -554189329;
	setp.gt.u32 	%p8, %r21, 138547332;
	mul.hi.u32 	%r22, %r3, 138547333;
	sub.s32 	%r23, %r3, %r22;
	shr.u32 	%r24, %r23, 1;
	add.s32 	%r25, %r24, %r22;
	shr.u32 	%r4, %r25, 4;
	setp.ge.u32 	%p9, %r4, %r2;
	or.pred  	%p10, %p9, %p8;
	@%p10 bra 	$L__BB5_10;
	ld.global.u64 	%rd42, [%rd6];
	ld.global.u64 	%rd43, [%rd7];
	cvt.u32.u64 	%r26, %rd72;
	add.s32 	%r27, %r26, -1;
	mov.b64 	%rd44, 1;
	shl.b64 	%rd45, %rd44, %r27;
	and.b64  	%rd46, %rd42, %rd45;
	setp.eq.s64 	%p11, %rd46, 0;
	and.b64  	%rd47, %rd43, %rd45;
	setp.eq.s64 	%p12, %rd47, 0;
	or.pred  	%p13, %p11, %p12;
	@%p13 bra 	$L__BB5_10;
	shl.b64 	%rd49, %rd17, 2;
	add.s64 	%rd50, %rd3, %rd49;
	atom.global.min.u32 	%r28, [%rd50], -2;
	add.s64 	%rd51, %rd2, %rd49;
	atom.global.add.u32 	%r5, [%rd51], 1;
	setp.gt.u32 	%p14, %r5, 255;
	@%p14 bra 	$L__BB5_10;
	not.b32 	%r29, %r4;
	shl.b32 	%r30, %r2, 8;
	add.s32 	%r31, %r30, %r5;
	mul.wide.u32 	%rd52, %r31, 4;
	add.s64 	%rd53, %rd1, %rd52;
	st.global.u32 	[%rd53], %r29;
$L__BB5_10:
	or.b64  	%rd54, %rd9, %rd29;
	and.b64  	%rd55, %rd54, -4294967296;
	setp.ne.s64 	%p15, %rd55, 0;
	@%p15 bra 	$L__BB5_12;
	cvt.u32.u64 	%r32, %rd29;
	cvt.u32.u64 	%r33, %rd9;
	div.u32 	%r34, %r33, %r32;
	mul.lo.s32 	%r35, %r34, %r32;
	sub.s32 	%r36, %r33, %r35;
	cvt.u64.u32 	%rd75, %r34;
	cvt.u64.u32 	%rd76, %r36;
	bra.uni 	$L__BB5_13;
$L__BB5_12:
	div.u64 	%rd75, %rd9, %rd29;
	mul.lo.s64 	%rd56, %rd75, %rd29;
	sub.s64 	%rd76, %rd9, %rd56;
$L__BB5_13:
	ld.param.u64 	%rd71, [mergeBatchResults_param_3];
	cvt.u32.u64 	%r6, %rd75;
	cvt.u32.u64 	%r7, %rd76;
	and.b64  	%rd24, %rd75, 4294967295;
	setp.ge.u64 	%p16, %rd24, %rd71;
	and.b64  	%rd57, %rd76, 4294967295;
	setp.ge.u64 	%p17, %rd57, %rd29;
	or.pred  	%p18, %p16, %p17;
	setp.lt.u32 	%p19, %r7, 15;
	or.pred  	%p20, %p19, %p18;
	@%p20 bra 	$L__BB5_18;
	mad.lo.s32 	%r37, %r7, -1108378657, -554189329;
	setp.gt.u32 	%p21, %r37, 138547332;
	mul.hi.u32 	%r38, %r7, 138547333;
	sub.s32 	%r39, %r7, %r38;
	shr.u32 	%r40, %r39, 1;
	add.s32 	%r41, %r40, %r38;
	shr.u32 	%r8, %r41, 4;
	setp.ge.u32 	%p22, %r8, %r6;
	or.pred  	%p23, %p22, %p21;
	@%p23 bra 	$L__BB5_18;
	ld.global.u64 	%rd58, [%rd6];
	ld.global.u64 	%rd59, [%rd7];
	cvt.u32.u64 	%r42, %rd72;
	mov.b64 	%rd60, 1;
	shl.b64 	%rd61, %rd60, %r42;
	and.b64  	%rd62, %rd58, %rd61;
	setp.eq.s64 	%p24, %rd62, 0;
	and.b64  	%rd63, %rd59, %rd61;
	setp.eq.s64 	%p25, %rd63, 0;
	or.pred  	%p26, %p24, %p25;
	@%p26 bra 	$L__BB5_18;
	shl.b64 	%rd65, %rd24, 2;
	add.s64 	%rd66, %rd3, %rd65;
	atom.global.min.u32 	%r43, [%rd66], -2;
	add.s64 	%rd67, %rd2, %rd65;
	atom.global.add.u32 	%r9, [%rd67], 1;
	setp.gt.u32 	%p27, %r9, 255;
	@%p27 bra 	$L__BB5_18;
	not.b32 	%r44, %r8;
	shl.b32 	%r45, %r6, 8;
	add.s32 	%r46, %r45, %r9;
	mul.wide.u32 	%rd68, %r46, 4;
	add.s64 	%rd69, %rd1, %rd68;
	st.global.u32 	[%rd69], %r44;
$L__BB5_18:
	add.s32 	%r47, %r47, 2;
	add.s64 	%rd72, %rd72, 2;
	setp.ne.s32 	%p28, %r47, 64;
	@%p28 bra 	$L__BB5_2;
$L__BB5_19:
	ret;

}


// ===== COMPILED SASS (sm_100) =====

	.target	sm_100

	.elftype	@"ET_EXEC"


//--------------------- .note.nv.tkinfo           --------------------------
	.section	.note.nv.tkinfo,"",@"SHT_NOTE"
	.sectionflags	@"SHF_NOTE_NV_TKINFO"
	.tkinfo
        /*0018*/ 	.word	0x00000002
        /*0030*/ 	.string	""
        /*0030*/ 	.string	"ptxas"
        /*0030*/ 	.string	"Cuda compilation tools, release 13.0, V13.0.88"
        /*0030*/ 	.string	"Build cuda_13.0.r13.0/compiler.36424714_0"
        /*0030*/ 	.string	"-arch sm_100 -m 64 "



//--------------------- .note.nv.cuinfo           --------------------------
	.section	.note.nv.cuinfo,"",@"SHT_NOTE"
	.sectionflags	@"SHF_NOTE_NV_CUINFO"
        /*0018*/ 	.short	0x0002
        /*001a*/ 	.short	0x0064
        /*001c*/ 	.short	0x0082
	.zero		2


//--------------------- .nv.info                  --------------------------
	.section	.nv.info,"",@"SHT_CUDA_INFO"
	.align	4


	//----- nvinfo : EIATTR_REGCOUNT
	.align		4
        /*0000*/ 	.byte	0x04, 0x2f
        /*0002*/ 	.short	(.L_1 - .L_0)
	.align		4
.L_0:
        /*0004*/ 	.word	index@(xor_assign_u8)
        /*0008*/ 	.word	0x0000000a


	//----- nvinfo : EIATTR_FRAME_SIZE
	.align		4
.L_1:
        /*000c*/ 	.byte	0x04, 0x11
        /*000e*/ 	.short	(.L_3 - .L_2)
	.align		4
.L_2:
        /*0010*/ 	.word	index@(xor_assign_u8)
        /*0014*/ 	.word	0x00000000


	//----- nvinfo : EIATTR_REGCOUNT
	.align		4
.L_3:
        /*0018*/ 	.byte	0x04, 0x2f
        /*001a*/ 	.short	(.L_5 - .L_4)
	.align		4
.L_4:
        /*001c*/ 	.word	index@(matmul_correct_and_reduce)
        /*0020*/ 	.word	0x00000014


	//----- nvinfo : EIATTR_FRAME_SIZE
	.align		4
.L_5:
        /*0024*/ 	.byte	0x04, 0x11
        /*0026*/ 	.short	(.L_7 - .L_6)
	.align		4
.L_6:
        /*0028*/ 	.word	index@($__internal_4_$__cuda_sm20_div_u64)
        /*002c*/ 	.word	0x00000000


	//----- nvinfo : EIATTR_FRAME_SIZE
	.align		4
.L_7:
        /*0030*/ 	.byte	0x04, 0x11
        /*0032*/ 	.short	(.L_9 - .L_8)
	.align		4
.L_8:
        /*0034*/ 	.word	index@(matmul_correct_and_reduce)
        /*0038*/ 	.word	0x00000000


	//----- nvinfo : EIATTR_REGCOUNT
	.align		4
.L_9:
        /*003c*/ 	.byte	0x04, 0x2f
        /*003e*/ 	.short	(.L_11 - .L_10)
	.align		4
.L_10:
        /*0040*/ 	.word	index@(openResultsBatch)
        /*0044*/ 	.word	0x00000018


	//----- nvinfo : EIATTR_FRAME_SIZE
	.align		4
.L_11:
        /*0048*/ 	.byte	0x04, 0x11
        /*004a*/ 	.short	(.L_13 - .L_12)
	.align		4
.L_12:
        /*004c*/ 	.word	index@($__internal_3_$__cuda_sm20_div_u64)
        /*0050*/ 	.word	0x00000000


	//----- nvinfo : EIATTR_FRAME_SIZE
	.align		4
.L_13:
        /*0054*/ 	.byte	0x04, 0x11
        /*0056*/ 	.short	(.L_15 - .L_14)
	.align		4
.L_14:
        /*0058*/ 	.word	index@(openResultsBatch)
        /*005c*/ 	.word	0x00000000


	//----- nvinfo : EIATTR_REGCOUNT
	.align		4
.L_15:
        /*0060*/ 	.byte	0x04, 0x2f
        /*0062*/ 	.short	(.L_17 - .L_16)
	.align		4
.L_16:
        /*0064*/ 	.word	index@(openResults)
        /*0068*/ 	.word	0x00000020


	//----- nvinfo : EIATTR_FRAME_SIZE
	.align		4
.L_17:
        /*006c*/ 	.byte	0x04, 0x11
        /*006e*/ 	.short	(.L_19 - .L_18)
	.align		4
.L_18:
        /*0070*/ 	.word	index@($__internal_2_$__cuda_sm20_div_u64)
        /*0074*/ 	.word	0x00000000


	//----- nvinfo : EIATTR_FRAME_SIZE
	.align		4
.L_19:
        /*0078*/ 	.byte	0x04, 0x11
        /*007a*/ 	.short	(.L_21 - .L_20)
	.align		4
.L_20:
        /*007c*/ 	.word	index@(openResults)
        /*0080*/ 	.word	0x00000000


	//----- nvinfo : EIATTR_REGCOUNT
	.align		4
.L_21:
        /*0084*/ 	.byte	0x04, 0x2f
        /*0086*/ 	.short	(.L_23 - .L_22)
	.align		4
.L_22:
        /*0088*/ 	.word	index@(mergeDbResults)
        /*008c*/ 	.word	0x00000018


	//----- nvinfo : EIATTR_FRAME_SIZE
	.align		4
.L_23:
        /*0090*/ 	.byte	0x04, 0x11
        /*0092*/ 	.short	(.L_25 - .L_24)
	.align		4
.L_24:
        /*0094*/ 	.word	index@($__internal_1_$__cuda_sm20_div_u64)
        /*0098*/ 	.word	0x00000000


	//----- nvinfo : EIATTR_FRAME_SIZE
	.align		4
.L_25:
        /*009c*/ 	.byte	0x04, 0x11
        /*009e*/ 	.short	(.L_27 - .L_26)
	.align		4
.L_26:
        /*00a0*/ 	.word	index@(mergeDbResults)
        /*00a4*/ 	.word	0x00000000


	//----- nvinfo : EIATTR_REGCOUNT
	.align		4
.L_27:
        /*00a8*/ 	.byte	0x04, 0x2f
        /*00aa*/ 	.short	(.L_29 - .L_28)
	.align		4
.L_28:
        /*00ac*/ 	.word	index@(mergeBatchResults)
        /*00b0*/ 	.word	0x0000001a


	//----- nvinfo : EIATTR_FRAME_SIZE
	.align		4
.L_29:
        /*00b4*/ 	.byte	0x04, 0x11
        /*00b6*/ 	.short	(.L_31 - .L_30)
	.align		4
.L_30:
        /*00b8*/ 	.word	index@($__internal_0_$__cuda_sm20_div_u64)
        /*00bc*/ 	.word	0x00000000


	//----- nvinfo : EIATTR_FRAME_SIZE
	.align		4
.L_31:
        /*00c0*/ 	.byte	0x04, 0x11
        /*00c2*/ 	.short	(.L_33 - .L_32)
	.align		4
.L_32:
        /*00c4*/ 	.word	index@(mergeBatchResults)
        /*00c8*/ 	.word	0x00000000


	//----- nvinfo : EIATTR_MIN_STACK_SIZE
	.align		4
.L_33:
        /*00cc*/ 	.byte	0x04, 0x12
        /*00ce*/ 	.short	(.L_35 - .L_34)
	.align		4
.L_34:
        /*00d0*/ 	.word	index@(mergeBatchResults)
        /*00d4*/ 	.word	0x00000000


	//----- nvinfo : EIATTR_MIN_STACK_SIZE
	.align		4
.L_35:
        /*00d8*/ 	.byte	0x04, 0x12
        /*00da*/ 	.short	(.L_37 - .L_36)
	.align		4
.L_36:
        /*00dc*/ 	.word	index@(mergeDbResults)
        /*00e0*/ 	.word	0x00000000


	//----- nvinfo : EIATTR_MIN_STACK_SIZE
	.align		4
.L_37:
        /*00e4*/ 	.byte	0x04, 0x12
        /*00e6*/ 	.short	(.L_39 - .L_38)
	.align		4
.L_38:
        /*00e8*/ 	.word	index@(openResults)
        /*00ec*/ 	.word	0x00000000


	//----- nvinfo : EIATTR_MIN_STACK_SIZE
	.align		4
.L_39:
        /*00f0*/ 	.byte	0x04, 0x12
        /*00f2*/ 	.short	(.L_41 - .L_40)
	.align		4
.L_40:
        /*00f4*/ 	.word	index@(openResultsBatch)
        /*00f8*/ 	.word	0x00000000


	//----- nvinfo : EIATTR_MIN_STACK_SIZE
	.align		4
.L_41:
        /*00fc*/ 	.byte	0x04, 0x12
        /*00fe*/ 	.short	(.L_43 - .L_42)
	.align		4
.L_42:
        /*0100*/ 	.word	index@(matmul_correct_and_reduce)
        /*0104*/ 	.word	0x00000000


	//----- nvinfo : EIATTR_MIN_STACK_SIZE
	.align		4
.L_43:
        /*0108*/ 	.byte	0x04, 0x12
        /*010a*/ 	.short	(.L_45 - .L_44)
	.align		4
.L_44:
        /*010c*/ 	.word	index@(xor_assign_u8)
        /*0110*/ 	.word	0x00000000
.L_45:


//--------------------- .nv.compat                --------------------------
	.section	.nv.compat,"",@"SHT_CUDA_COMPAT_INFO"
	.align	4
        /*0000*/ 	.byte	0x02, 0x09, 0x00, 0x00, 0x02, 0x02, 0x01, 0x00, 0x02, 0x05, 0x05, 0x00, 0x03, 0x07, 0x01, 0x01
        /*0010*/ 	.byte	0x02, 0x03, 0x00, 0x00, 0x02, 0x06, 0x01, 0x00, 0x04, 0x0b, 0x08, 0x00, 0x09, 0x00, 0x00, 0x00
        /*0020*/ 	.byte	0x00, 0x00, 0x00, 0x00


//--------------------- .nv.info.mergeBatchResults --------------------------
	.section	.nv.info.mergeBatchResults,"",@"SHT_CUDA_INFO"
	.sectionflags	@""
	.align	4


	//----- nvinfo : EIATTR_CUDA_API_VERSION
	.align		4
        /*0000*/ 	.byte	0x04, 0x37
        /*0002*/ 	.short	(.L_47 - .L_46)
.L_46:
        /*0004*/ 	.word	0x00000082


	//----- nvinfo : EIATTR_KPARAM_INFO
	.align		4
.L_47:
        /*0008*/ 	.byte	0x04, 0x17
        /*000a*/ 	.short	(.L_49 - .L_48)
.L_48:
        /*000c*/ 	.word	0x00000000
        /*0010*/ 	.short	0x000b
        /*0012*/ 	.short	0x0058
        /*0014*/ 	.byte	0x00, 0xf5, 0x21, 0x00


	//----- nvinfo : EIATTR_KPARAM_INFO
	.align		4
.L_49:
        /*0018*/ 	.byte	0x04, 0x17
        /*001a*/ 	.short	(.L_51 - .L_50)
.L_50:
        /*001c*/ 	.word	0x00000000
        /*0020*/ 	.short	0x000a
        /*0022*/ 	.short	0x0050
        /*0024*/ 	.byte	0x00, 0xf5, 0x21, 0x00


	//----- nvinfo : EIATTR_KPARAM_INFO
	.align		4
.L_51:
        /*0028*/ 	.byte	0x04, 0x17
        /*002a*/ 	.short	(.L_53 - .L_52)
.L_52:
        /*002c*/ 	.word	0x00000000
        /*0030*/ 	.short	0x0009
        /*0032*/ 	.short	0x0048
        /*0034*/ 	.byte	0x00, 0xf5, 0x21, 0x00


	//----- nvinfo : EIATTR_KPARAM_INFO
	.align		4
.L_53:
        /*0038*/ 	.byte	0x04, 0x17
        /*003a*/ 	.short	(.L_55 - .L_54)
.L_54:
        /*003c*/ 	.word	0x00000000
        /*0040*/ 	.short	0x0008
        /*0042*/ 	.short	0x0040
        /*0044*/ 	.byte	0x00, 0xf5, 0x21, 0x00


	//----- nvinfo : EIATTR_KPARAM_INFO
	.align		4
.L_55:
        /*0048*/ 	.byte	0x04, 0x17
        /*004a*/ 	.short	(.L_57 - .L_56)
.L_56:
        /*004c*/ 	.word	0x00000000
        /*0050*/ 	.short	0x0007
        /*0052*/ 	.short	0x0038
        /*0054*/ 	.byte	0x00, 0xf5, 0x21, 0x00


	//----- nvinfo : EIATTR_KPARAM_INFO
	.align		4
.L_57:
        /*0058*/ 	.byte	0x04, 0x17
        /*005a*/ 	.short	(.L_59 - .L_58)
.L_58:
        /*005c*/ 	.word	0x00000000
        /*0060*/ 	.short	0x0006
        /*0062*/ 	.short	0x0030
        /*0064*/ 	.byte	0x00, 0xf5, 0x21, 0x00


	//----- nvinfo : EIATTR_KPARAM_INFO
	.align		4
.L_59:
        /*0068*/ 	.byte	0x04, 0x17
        /*006a*/ 	.short	(.L_61 - .L_60)
.L_60:
        /*006c*/ 	.word	0x00000000
        /*0070*/ 	.short	0x0005
        /*0072*/ 	.short	0x0028
        /*0074*/ 	.byte	0x00, 0xf0, 0x21, 0x00


	//----- nvinfo : EIATTR_KPARAM_INFO
	.align		4
.L_61:
        /*0078*/ 	.byte	0x04, 0x17
        /*007a*/ 	.short	(.L_63 - .L_62)
.L_62:
        /*007c*/ 	.word	0x00000000
        /*0080*/ 	.short	0x0004
        /*0082*/ 	.short	0x0020
        /*0084*/ 	.byte	0x00, 0xf0, 0x21, 0x00


	//----- nvinfo : EIATTR_KPARAM_INFO
	.align		4
.L_63:
        /*0088*/ 	.byte	0x04, 0x17
        /*008a*/ 	.short	(.L_65 - .L_64)
.L_64:
        /*008c*/ 	.word	0x00000000
        /*0090*/ 	.short	0x0003
        /*0092*/ 	.short	0x0018
        /*0094*/ 	.byte	0x00, 0xf0, 0x21, 0x00


	//----- nvinfo : EIATTR_KPARAM_INFO
	.align		4
.L_65:
        /*0098*/ 	.byte	0x04, 0x17
        /*009a*/ 	.short	(.L_67 - .L_66)
.L_66:
        /*009c*/ 	.word	0x00000000
        /*00a0*/ 	.short	0x0002
        /*00a2*/ 	.short	0x0010
        /*00a4*/ 	.byte	0x00, 0xf5, 0x21, 0x00


	//----- nvinfo : EIATTR_KPARAM_INFO
	.align		4
.L_67:
        /*00a8*/ 	.byte	0x04, 0x17
        /*00aa*/ 	.short	(.L_69 - .L_68)
.L_68:
        /*00ac*/ 	.word	0x00000000
        /*00b0*/ 	.short	0x0001
        /*00b2*/ 	.short	0x0008
        /*00b4*/ 	.byte	0x00, 0xf5, 0x21, 0x00


	//----- nvinfo : EIATTR_KPARAM_INFO
	.align		4
.L_69:
        /*00b8*/ 	.byte	0x04, 0x17
        /*00ba*/ 	.short	(.L_71 - .L_70)
.L_70:
        /*00bc*/ 	.word	0x00000000
        /*00c0*/ 	.short	0x0000
        /*00c2*/ 	.short	0x0000
        /*00c4*/ 	.byte	0x00, 0xf5, 0x21, 0x00


	//----- nvinfo : EIATTR_SPARSE_MMA_MASK
	.align		4
.L_71:
        /*00c8*/ 	.byte	0x03, 0x50
        /*00ca*/ 	.short	0x0000


	//----- nvinfo : EIATTR_MAXREG_COUNT
	.align		4
        /*00cc*/ 	.byte	0x03, 0x1b
        /*00ce*/ 	.short	0x00ff


	//----- nvinfo : EIATTR_MERCURY_ISA_VERSION
	.align		4
        /*00d0*/ 	.byte	0x03, 0x5f
        /*00d2*/ 	.short	0x0101


	//----- nvinfo : EIATTR_VRC_CTA_INIT_COUNT
	.align		4
        /*00d4*/ 	.byte	0x02, 0x4a
	.zero		1
	.zero		1


	//----- nvinfo : EIATTR_EXIT_INSTR_OFFSETS
	.align		4
        /*00d8*/ 	.byte	0x04, 0x1c
        /*00da*/ 	.short	(.L_73 - .L_72)


	//   ....[0]....
.L_72:
        /*00dc*/ 	.word	0x00000080


	//   ....[1]....
        /*00e0*/ 	.word	0x00000bd0


	//----- nvinfo : EIATTR_CRS_STACK_SIZE
	.align		4
.L_73:
        /*00e4*/ 	.byte	0x04, 0x1e
        /*00e6*/ 	.short	(.L_75 - .L_74)
.L_74:
        /*00e8*/ 	.word	0x00000000


	//----- nvinfo : EIATTR_CBANK_PARAM_SIZE
	.align		4
.L_75:
        /*00ec*/ 	.byte	0x03, 0x19
        /*00ee*/ 	.short	0x0060


	//----- nvinfo : EIATTR_PARAM_CBANK
	.align		4
        /*00f0*/ 	.byte	0x04, 0x0a
        /*00f2*/ 	.short	(.L_77 - .L_76)
	.align		4
.L_76:
        /*00f4*/ 	.word	index@(.nv.constant0.mergeBatchResults)
        /*00f8*/ 	.short	0x0380
        /*00fa*/ 	.short	0x0060


	//----- nvinfo : EIATTR_SW_WAR
	.align		4
.L_77:
        /*00fc*/ 	.byte	0x04, 0x36
        /*00fe*/ 	.short	(.L_79 - .L_78)
.L_78:
        /*0100*/ 	.word	0x00000008
.L_79:


//--------------------- .nv.info.mergeDbResults   --------------------------
	.section	.nv.info.mergeDbResults,"",@"SHT_CUDA_INFO"
	.sectionflags	@""
	.align	4


	//----- nvinfo : EIATTR_CUDA_API_VERSION
	.align		4
        /*0000*/ 	.byte	0x04, 0x37
        /*0002*/ 	.short	(.L_81 - .L_80)
.L_80:
        /*0004*/ 	.word	0x00000082


	//----- nvinfo : EIATTR_KPARAM_INFO
	.align		4
.L_81:
        /*0008*/ 	.byte	0x04, 0x17
        /*000a*/ 	.short	(.L_83 - .L_82)
.L_82:
        /*000c*/ 	.word	0x00000000
        /*0010*/ 	.short	0x000b
        /*0012*/ 	.short	0x0058
        /*0014*/ 	.byte	0x00, 0xf5, 0x21, 0x00


	//----- nvinfo : EIATTR_KPARAM_INFO
	.align		4
.L_83:
        /*0018*/ 	.byte	0x04, 0x17
        /*001a*/ 	.short	(.L_85 - .L_84)
.L_84:
        /*001c*/ 	.word	0x00000000
        /*0020*/ 	.short	0x000a
        /*0022*/ 	.short	0x0050
        /*0024*/ 	.byte	0x00, 0xf5, 0x21, 0x00


	//----- nvinfo : EIATTR_KPARAM_INFO
	.align		4
.L_85:
        /*0028*/ 	.byte	0x04, 0x17
        /*002a*/ 	.short	(.L_87 - .L_86)
.L_86:
        /*002c*/ 	.word	0x00000000
        /*0030*/ 	.short	0x0009
        /*0032*/ 	.short	0x0048
        /*0034*/ 	.byte	0x00, 0xf5, 0x21, 0x00


	//----- nvinfo : EIATTR_KPARAM_INFO
	.align		4
.L_87:
        /*0038*/ 	.byte	0x04, 0x17
        /*003a*/ 	.short	(.L_89 - .L_88)
.L_88:
        /*003c*/ 	.word	0x00000000
        /*0040*/ 	.short	0x0008
        /*0042*/ 	.short	0x0040
        /*0044*/ 	.byte	0x00, 0xf5, 0x21, 0x00


	//----- nvinfo : EIATTR_KPARAM_INFO
	.align		4
.L_89:
        /*0048*/ 	.byte	0x04, 0x17
        /*004a*/ 	.short	(.L_91 - .L_90)
.L_90:
        /*004c*/ 	.word	0x00000000
        /*0050*/ 	.short	0x0007
        /*0052*/ 	.short	0x0038
        /*0054*/ 	.byte	0x00, 0xf5, 0x21, 0x00


	//----- nvinfo : EIATTR_KPARAM_INFO
	.align		4
.L_91:
        /*0058*/ 	.byte	0x04, 0x17
        /*005a*/ 	.short	(.L_93 - .L_92)
.L_92:
        /*005c*/ 	.word	0x00000000
        /*0060*/ 	.short	0x0006
        /*0062*/ 	.short	0x0030
        /*0064*/ 	.byte	0x00, 0xf5, 0x21, 0x00


	//----- nvinfo : EIATTR_KPARAM_INFO
	.align		4
.L_93:
        /*0068*/ 	.byte	0x04, 0x17
        /*006a*/ 	.short	(.L_95 - .L_94)
.L_94:
        /*006c*/ 	.word	0x00000000
        /*0070*/ 	.short	0x0005
        /*0072*/ 	.short	0x0028
        /*0074*/ 	.byte	0x00, 0xf0, 0x21, 0x00


	//----- nvinfo : EIATTR_KPARAM_INFO
	.align		4
.L_95:
        /*0078*/ 	.byte	0x04, 0x17
        /*007a*/ 	.short	(.L_97 - .L_96)
.L_96:
        /*007c*/ 	.word	0x00000000
        /*0080*/ 	.short	0x0004
        /*0082*/ 	.short	0x0020
        /*0084*/ 	.byte	0x00, 0xf0, 0x21, 0x00


	//----- nvinfo : EIATTR_KPARAM_INFO
	.align		4
.L_97:
        /*0088*/ 	.byte	0x04, 0x17
        /*008a*/ 	.short	(.L_99 - .L_98)
.L_98:
        /*008c*/ 	.word	0x00000000
        /*0090*/ 	.short	0x0003
        /*0092*/ 	.short	0x0018
        /*0094*/ 	.byte	0x00, 0xf0, 0x21, 0x00


	//----- nvinfo : EIATTR_KPARAM_INFO
	.align		4
.L_99:
        /*0098*/ 	.byte	0x04, 0x17
        /*009a*/ 	.short	(.L_101 - .L_100)
.L_100:
        /*009c*/ 	.word	0x00000000
        /*00a0*/ 	.short	0x0002
        /*00a2*/ 	.short	0x0010
        /*00a4*/ 	.byte	0x00, 0xf5, 0x21, 0x00


	//----- nvinfo : EIATTR_KPARAM_INFO
	.align		4
.L_101:
        /*00a8*/ 	.byte	0x04, 0x17
        /*00aa*/ 	.short	(.L_103 - .L_102)
.L_102:
        /*00ac*/ 	.word	0x00000000
        /*00b0*/ 	.short	0x0001
        /*00b2*/ 	.short	0x0008
        /*00b4*/ 	.byte	0x00, 0xf5, 0x21, 0x00


	//----- nvinfo : EIATTR_KPARAM_INFO
	.align		4
.L_103:
        /*00b8*/ 	.byte	0x04, 0x17
        /*00ba*/ 	.short	(.L_105 - .L_104)
.L_104:
        /*00bc*/ 	.word	0x00000000
        /*00c0*/ 	.short	0x0000
        /*00c2*/ 	.short	0x0000
        /*00c4*/ 	.byte	0x00, 0xf5, 0x21, 0x00


	//----- nvinfo : EIATTR_SPARSE_MMA_MASK
	.align		4
.L_105:
        /*00c8*/ 	.byte	0x03, 0x50
        /*00ca*/ 	.short	0x0000


	//----- nvinfo : EIATTR_MAXREG_COUNT
	.align		4
        /*00cc*/ 	.byte	0x03, 0x1b
        /*00ce*/ 	.short	0x00ff


	//----- nvinfo : EIATTR_MERCURY_ISA_VERSION
	.align		4
        /*00d0*/ 	.byte	0x03, 0x5f
        /*00d2*/ 	.short	0x0101


	//----- nvinfo : EIATTR_VRC_CTA_INIT_COUNT
	.align		4
        /*00d4*/ 	.byte	0x02, 0x4a
	.zero		1
	.zero		1


	//----- nvinfo : EIATTR_EXIT_INSTR_OFFSETS
	.align		4
        /*00d8*/ 	.byte	0x04, 0x1c
        /*00da*/ 	.short	(.L_107 - .L_106)


	//   ....[0]....
.L_106:
        /*00dc*/ 	.word	0x00000080


	//   ....[1]....
        /*00e0*/ 	.word	0x00000d30


	//----- nvinfo : EIATTR_CRS_STACK_SIZE
	.align		4
.L_107:
        /*00e4*/ 	.byte	0x04, 0x1e
        /*00e6*/ 	.short	(.L_109 - .L_108)
.L_108:
        /*00e8*/ 	.word	0x00000000


	//----- nvinfo : EIATTR_CBANK_PARAM_SIZE
	.align		4
.L_109:
        /*00ec*/ 	.byte	0x03, 0x19
        /*00ee*/ 	.short	0x0060


	//----- nvinfo : EIATTR_PARAM_CBANK
	.align		4
        /*00f0*/ 	.byte	0x04, 0x0a
        /*00f2*/ 	.short	(.L_111 - .L_110)
	.align		4
.L_110:
        /*00f4*/ 	.word	index@(.nv.constant0.mergeDbResults)
        /*00f8*/ 	.short	0x0380
        /*00fa*/ 	.short	0x0060


	//----- nvinfo : EIATTR_SW_WAR
	.align		4
.L_111:
        /*00fc*/ 	.byte	0x04, 0x36
        /*00fe*/ 	.short	(.L_113 - .L_112)
.L_112:
        /*0100*/ 	.word	0x00000008
.L_113:


//--------------------- .nv.info.openResults      --------------------------
	.section	.nv.info.openResults,"",@"SHT_CUDA_INFO"
	.sectionflags	@""
	.align	4


	//----- nvinfo : EIATTR_CUDA_API_VERSION
	.align		4
        /*0000*/ 	.byte	0x04, 0x37
        /*0002*/ 	.short	(.L_115 - .L_114)
.L_114:
        /*0004*/ 	.word	0x00000082


	//----- nvinfo : EIATTR_KPARAM_INFO
	.align		4
.L_115:
        /*0008*/ 	.byte	0x04, 0x17
        /*000a*/ 	.short	(.L_117 - .L_116)
.L_116:
        /*000c*/ 	.word	0x00000000
        /*0010*/ 	.short	0x0012
        /*0012*/ 	.short	0x0090
        /*0014*/ 	.byte	0x00, 0xf5, 0x21, 0x00


	//----- nvinfo : EIATTR_KPARAM_INFO
	.align		4
.L_117:
        /*0018*/ 	.byte	0x04, 0x17
        /*001a*/ 	.short	(.L_119 - .L_118)
.L_118:
        /*001c*/ 	.word	0x00000000
        /*0020*/ 	.short	0x0011
        /*0022*/ 	.short	0x0088
        /*0024*/ 	.byte	0x00, 0xf5, 0x21, 0x00


	//----- nvinfo : EIATTR_KPARAM_INFO
	.align		4
.L_119:
        /*0028*/ 	.byte	0x04, 0x17
        /*002a*/ 	.short	(.L_121 - .L_120)
.L_120:
        /*002c*/ 	.word	0x00000000
        /*0030*/ 	.short	0x0010
        /*0032*/ 	.short	0x0080
        /*0034*/ 	.byte	0x00, 0xf5, 0x21, 0x00


	//----- nvinfo : EIATTR_KPARAM_INFO
	.align		4
.L_121:
        /*0038*/ 	.byte	0x04, 0x17
        /*003a*/ 	.short	(.L_123 - .L_122)
.L_122:
        /*003c*/ 	.word	0x00000000
        /*0040*/ 	.short	0x000f
        /*0042*/ 	.short	0x0078
        /*0044*/ 	.byte	0x00, 0xf5, 0x21, 0x00


	//----- nvinfo : EIATTR_KPARAM_INFO
	.align		4
.L_123:
        /*0048*/ 	.byte	0x04, 0x17
        /*004a*/ 	.short	(.L_125 - .L_124)
.L_124:
        /*004c*/ 	.word	0x00000000
        /*0050*/ 	.short	0x000e
        /*0052*/ 	.short	0x0070
        /*0054*/ 	.byte	0x00, 0xf5, 0x21, 0x00


	//----- nvinfo : EIATTR_KPARAM_INFO
	.align		4
.L_125:
        /*0058*/ 	.byte	0x04, 0x17
        /*005a*/ 	.short	(.L_127 - .L_126)
.L_126:
        /*005c*/ 	.word	0x00000000
        /*0060*/ 	.short	0x000d
        /*0062*/ 	.short	0x0068
        /*0064*/ 	.byte	0x00, 0xf5, 0x21, 0x00


	//----- nvinfo : EIATTR_KPARAM_INFO
	.align		4
.L_127:
        /*0068*/ 	.byte	0x04, 0x17
        /*006a*/ 	.short	(.L_129 - .L_128)
.L_128:
        /*006c*/ 	.word	0x00000000
        /*0070*/ 	.short	0x000c
        /*0072*/ 	.short	0x0060
        /*0074*/ 	.byte	0x00, 0xf5, 0x21, 0x00


	//----- nvinfo : EIATTR_KPARAM_INFO
	.align		4
.L_129:
        /*0078*/ 	.byte	0x04, 0x17
        /*007a*/ 	.short	(.L_131 - .L_130)
.L_130:
        /*007c*/ 	.word	0x00000000
        /*0080*/ 	.short	0x000b
        /*0082*/ 	.short	0x0058
        /*0084*/ 	.byte	0x00, 0xf5, 0x21, 0x00


	//----- nvinfo : EIATTR_KPARAM_INFO
	.align		4
.L_131:
        /*0088*/ 	.byte	0x04, 0x17
        /*008a*/ 	.short	(.L_133 - .L_132)
.L_132:
        /*008c*/ 	.word	0x00000000
        /*0090*/ 	.short	0x000a
        /*0092*/ 	.short	0x0050
        /*0094*/ 	.byte	0x00, 0xf5, 0x21, 0x00


	//----- nvinfo : EIATTR_KPARAM_INFO
	.align		4
.L_133:
        /*0098*/ 	.byte	0x04, 0x17
        /*009a*/ 	.short	(.L_135 - .L_134)
.L_134:
        /*009c*/ 	.word	0x00000000
        /*00a0*/ 	.short	0x0009
        /*00a2*/ 	.short	0x0048
        /*00a4*/ 	.byte	0x00, 0xf0, 0x21, 0x00


	//----- nvinfo : EIATTR_KPARAM_INFO
	.align		4
.L_135:
        /*00a8*/ 	.byte	0x04, 0x17
        /*00aa*/ 	.short	(.L_137 - .L_136)
.L_136:
        /*00ac*/ 	.word	0x00000000
        /*00b0*/ 	.short	0x0008
        /*00b2*/ 	.short	0x0040
        /*00b4*/ 	.byte	0x00, 0xf0, 0x21, 0x00


	//----- nvinfo : EIATTR_KPARAM_INFO
	.align		4
.L_137:
        /*00b8*/ 	.byte	0x04, 0x17
        /*00ba*/ 	.short	(.L_139 - .L_138)
.L_138:
        /*00bc*/ 	.word	0x00000000
        /*00c0*/ 	.short	0x0007
        /*00c2*/ 	.short	0x0038
        /*00c4*/ 	.byte	0x00, 0xf0, 0x21, 0x00


	//----- nvinfo : EIATTR_KPARAM_INFO
	.align		4
.L_139:
        /*00c8*/ 	.byte	0x04, 0x17
        /*00ca*/ 	.short	(.L_141 - .L_140)
.L_140:
        /*00cc*/ 	.word	0x00000000
        /*00d0*/ 	.short	0x0006
        /*00d2*/ 	.short	0x0030
        /*00d4*/ 	.byte	0x00, 0xf0, 0x21, 0x00


	//----- nvinfo : EIATTR_KPARAM_INFO
	.align		4
.L_141:
        /*00d8*/ 	.byte	0x04, 0x17
        /*00da*/ 	.short	(.L_143 - .L_142)
.L_142:
        /*00dc*/ 	.word	0x00000000
        /*00e0*/ 	.short	0x0005
        /*00e2*/ 	.short	0x0028
        /*00e4*/ 	.byte	0x00, 0xf0, 0x21, 0x00


	//----- nvinfo : EIATTR_KPARAM_INFO
	.align		4
.L_143:
        /*00e8*/ 	.byte	0x04, 0x17
        /*00ea*/ 	.short	(.L_145 - .L_144)
.L_144:
        /*00ec*/ 	.word	0x00000000
        /*00f0*/ 	.short	0x0004
        /*00f2*/ 	.short	0x0020
        /*00f4*/ 	.byte	0x00, 0xf0, 0x21, 0x00


	//----- nvinfo : EIATTR_KPARAM_INFO
	.align		4
.L_145:
        /*00f8*/ 	.byte	0x04, 0x17
        /*00fa*/ 	.short	(.L_147 - .L_146)
.L_146:
        /*00fc*/ 	.word	0x00000000
        /*0100*/ 	.short	0x0003
        /*0102*/ 	.short	0x0018
        /*0104*/ 	.byte	0x00, 0xf5, 0x21, 0x00


	//----- nvinfo : EIATTR_KPARAM_INFO
	.align		4
.L_147:
        /*0108*/ 	.byte	0x04, 0x17
        /*010a*/ 	.short	(.L_149 - .L_148)
.L_148:
        /*010c*/ 	.word	0x00000000
        /*0110*/ 	.short	0x0002
        /*0112*/ 	.short	0x0010
        /*0114*/ 	.byte	0x00, 0xf5, 0x21, 0x00


	//----- nvinfo : EIATTR_KPARAM_INFO
	.align		4
.L_149:
        /*0118*/ 	.byte	0x04, 0x17
        /*011a*/ 	.short	(.L_151 - .L_150)
.L_150:
        /*011c*/ 	.word	0x00000000
        /*0120*/ 	.short	0x0001
        /*0122*/ 	.short	0x0008
        /*0124*/ 	.byte	0x00, 0xf5, 0x21, 0x00


	//----- nvinfo : EIATTR_KPARAM_INFO
	.align		4
.L_151:
        /*0128*/ 	.byte	0x04, 0x17
        /*012a*/ 	.short	(.L_153 - .L_152)
.L_152:
        /*012c*/ 	.word	0x00000000
        /*0130*/ 	.short	0x0000
        /*0132*/ 	.short	0x0000
        /*0134*/ 	.byte	0x00, 0xf5, 0x21, 0x00


	//----- nvinfo : EIATTR_SPARSE_MMA_MASK
	.align		4
.L_153:
        /*0138*/ 	.byte	0x03, 0x50
        /*013a*/ 	.short	0x0000


	//----- nvinfo : EIATTR_MAXREG_COUNT
	.align		4
        /*013c*/ 	.byte	0x03, 0x1b
        /*013e*/ 	.short	0x00ff


	//----- nvinfo : EIATTR_MERCURY_ISA_VERSION
	.align		4
        /*0140*/ 	.byte	0x03, 0x5f
        /*0142*/ 	.short	0x0101


	//----- nvinfo : EIATTR_INT_WARP_WIDE_INSTR_OFFSETS
	.align		4
        /*0144*/ 	.byte	0x04, 0x31
        /*0146*/ 	.short	(.L_155 - .L_154)


	//   ....[0]....
.L_154:
        /*0148*/ 	.word	0x00000700


	//   ....[1]....
        /*014c*/ 	.word	0x000007a0


	//   ....[2]....
        /*0150*/ 	.word	0x00000cf0


	//   ....[3]....
        /*0154*/ 	.word	0x00000d90


	//----- nvinfo : EIATTR_VRC_CTA_INIT_COUNT
	.align		4
.L_155:
        /*0158*/ 	.byte	0x02, 0x4a
	.zero		1
	.zero		1


	//----- nvinfo : EIATTR_EXIT_INSTR_OFFSETS
	.align		4
        /*015c*/ 	.byte	0x04, 0x1c
        /*015e*/ 	.short	(.L_157 - .L_156)


	//   ....[0]....
.L_156:
        /*0160*/ 	.word	0x00000080


	//   ....[1]....
        /*0164*/ 	.word	0x00001090


	//----- nvinfo : EIATTR_CRS_STACK_SIZE
	.align		4
.L_157:
        /*0168*/ 	.byte	0x04, 0x1e
        /*016a*/ 	.short	(.L_159 - .L_158)
.L_158:
        /*016c*/ 	.word	0x00000000


	//----- nvinfo : EIATTR_CBANK_PARAM_SIZE
	.align		4
.L_159:
        /*0170*/ 	.byte	0x03, 0x19
        /*0172*/ 	.short	0x0098


	//----- nvinfo : EIATTR_PARAM_CBANK
	.align		4
        /*0174*/ 	.byte	0x04, 0x0a
        /*0176*/ 	.short	(.L_161 - .L_160)
	.align		4
.L_160:
        /*0178*/ 	.word	index@(.nv.constant0.openResults)
        /*017c*/ 	.short	0x0380
        /*017e*/ 	.short	0x0098


	//----- nvinfo : EIATTR_SW_WAR
	.align		4
.L_161:
        /*0180*/ 	.byte	0x04, 0x36
        /*0182*/ 	.short	(.L_163 - .L_162)
.L_162:
        /*0184*/ 	.word	0x00000008
.L_163:


//--------------------- .nv.info.openResultsBatch --------------------------
	.section	.nv.info.openResultsBatch,"",@"SHT_CUDA_INFO"
	.sectionflags	@""
	.align	4


	//----- nvinfo : EIATTR_CUDA_API_VERSION
	.align		4
        /*0000*/ 	.byte	0x04, 0x37
        /*0002*/ 	.short	(.L_165 - .L_164)
.L_164:
        /*0004*/ 	.word	0x00000082


	//----- nvinfo : EIATTR_KPARAM_INFO
	.align		4
.L_165:
        /*0008*/ 	.byte	0x04, 0x17
        /*000a*/ 	.short	(.L_167 - .L_166)
.L_166:
        /*000c*/ 	.word	0x00000000
        /*0010*/ 	.short	0x0009
        /*0012*/ 	.short	0x0048
        /*0014*/ 	.byte	0x00, 0xf0, 0x21, 0x00


	//----- nvinfo : EIATTR_KPARAM_INFO
	.align		4
.L_167:
        /*0018*/ 	.byte	0x04, 0x17
        /*001a*/ 	.short	(.L_169 - .L_168)
.L_168:
        /*001c*/ 	.word	0x00000000
        /*0020*/ 	.short	0x0008
        /*0022*/ 	.short	0x0040
        /*0024*/ 	.byte	0x00, 0xf0, 0x21, 0x00


	//----- nvinfo : EIATTR_KPARAM_INFO
	.align		4
.L_169:
        /*0028*/ 	.byte	0x04, 0x17
        /*002a*/ 	.short	(.L_171 - .L_170)
.L_170:
        /*002c*/ 	.word	0x00000000
        /*0030*/ 	.short	0x0007
        /*0032*/ 	.short	0x0038
        /*0034*/ 	.byte	0x00, 0xf0, 0x21, 0x00


	//----- nvinfo : EIATTR_KPARAM_INFO
	.align		4
.L_171:
        /*0038*/ 	.byte	0x04, 0x17
        /*003a*/ 	.short	(.L_173 - .L_172)
.L_172:
        /*003c*/ 	.word	0x00000000
        /*0040*/ 	.short	0x0006
        /*0042*/ 	.short	0x0030
        /*0044*/ 	.byte	0x00, 0xf0, 0x21, 0x00


	//----- nvinfo : EIATTR_KPARAM_INFO
	.align		4
.L_173:
        /*0048*/ 	.byte	0x04, 0x17
        /*004a*/ 	.short	(.L_175 - .L_174)
.L_174:
        /*004c*/ 	.word	0x00000000
        /*0050*/ 	.short	0x0005
        /*0052*/ 	.short	0x0028
        /*0054*/ 	.byte	0x00, 0xf0, 0x21, 0x00


	//----- nvinfo : EIATTR_KPARAM_INFO
	.align		4
.L_175:
        /*0058*/ 	.byte	0x04, 0x17
        /*005a*/ 	.short	(.L_177 - .L_176)
.L_176:
        /*005c*/ 	.word	0x00000000
        /*0060*/ 	.short	0x0004
        /*0062*/ 	.short	0x0020
        /*0064*/ 	.byte	0x00, 0xf0, 0x21, 0x00


	//----- nvinfo : EIATTR_KPARAM_INFO
	.align		4
.L_177:
        /*0068*/ 	.byte	0x04, 0x17
        /*006a*/ 	.short	(.L_179 - .L_178)
.L_178:
        /*006c*/ 	.word	0x00000000
        /*0070*/ 	.short	0x0003
        /*0072*/ 	.short	0x0018
        /*0074*/ 	.byte	0x00, 0xf5, 0x21, 0x00


	//----- nvinfo : EIATTR_KPARAM_INFO
	.align		4
.L_179:
        /*0078*/ 	.byte	0x04, 0x17
        /*007a*/ 	.short	(.L_181 - .L_180)
.L_180:
        /*007c*/ 	.word	0x00000000
        /*0080*/ 	.short	0x0002
        /*0082*/ 	.short	0x0010
        /*0084*/ 	.byte	0x00, 0xf5, 0x21, 0x00


	//----- nvinfo : EIATTR_KPARAM_INFO
	.align		4
.L_181:
        /*0088*/ 	.byte	0x04, 0x17
        /*008a*/ 	.short	(.L_183 - .L_182)
.L_182:
        /*008c*/ 	.word	0x00000000
        /*0090*/ 	.short	0x0001
        /*0092*/ 	.short	0x0008
        /*0094*/ 	.byte	0x00, 0xf5, 0x21, 0x00


	//----- nvinfo : EIATTR_KPARAM_INFO
	.align		4
.L_183:
        /*0098*/ 	.byte	0x04, 0x17
        /*009a*/ 	.short	(.L_185 - .L_184)
.L_184:
        /*009c*/ 	.word	0x00000000
        /*00a0*/ 	.short	0x0000
        /*00a2*/ 	.short	0x0000
        /*00a4*/ 	.byte	0x00, 0xf5, 0x21, 0x00


	//----- nvinfo : EIATTR_SPARSE_MMA_MASK
	.align		4
.L_185:
        /*00a8*/ 	.byte	0x03, 0x50
        /*00aa*/ 	.short	0x0000


	//----- nvinfo : EIATTR_MAXREG_COUNT
	.align		4
        /*00ac*/ 	.byte	0x03, 0x1b
        /*00ae*/ 	.short	0x00ff


	//----- nvinfo : EIATTR_MERCURY_ISA_VERSION
	.align		4
        /*00b0*/ 	.byte	0x03, 0x5f
        /*00b2*/ 	.short	0x0101


	//----- nvinfo : EIATTR_VRC_CTA_INIT_COUNT
	.align		4
        /*00b4*/ 	.byte	0x02, 0x4a
	.zero		1
	.zero		1


	//----- nvinfo : EIATTR_EXIT_INSTR_OFFSETS
	.align		4
        /*00b8*/ 	.byte	0x04, 0x1c
        /*00ba*/ 	.short	(.L_187 - .L_186)


	//   ....[0]....
.L_186:
        /*00bc*/ 	.word	0x00000080


	//   ....[1]....
        /*00c0*/ 	.word	0x000014e0


	//----- nvinfo : EIATTR_CRS_STACK_SIZE
	.align		4
.L_187:
        /*00c4*/ 	.byte	0x04, 0x1e
        /*00c6*/ 	.short	(.L_189 - .L_188)
.L_188:
        /*00c8*/ 	.word	0x00000000


	//----- nvinfo : EIATTR_CBANK_PARAM_SIZE
	.align		4
.L_189:
        /*00cc*/ 	.byte	0x03, 0x19
        /*00ce*/ 	.short	0x0050


	//----- nvinfo : EIATTR_PARAM_CBANK
	.align		4
        /*00d0*/ 	.byte	0x04, 0x0a
        /*00d2*/ 	.short	(.L_191 - .L_190)
	.align		4
.L_190:
        /*00d4*/ 	.word	index@(.nv.constant0.openResultsBatch)
        /*00d8*/ 	.short	0x0380
        /*00da*/ 	.short	0x0050


	//----- nvinfo : EIATTR_SW_WAR
	.align		4
.L_191:
        /*00dc*/ 	.byte	0x04, 0x36
        /*00de*/ 	.short	(.L_193 - .L_192)
.L_192:
        /*00e0*/ 	.word	0x00000008
.L_193:


//--------------------- .nv.info.matmul_correct_and_reduce --------------------------
	.section	.nv.info.matmul_correct_and_reduce,"",@"SHT_CUDA_INFO"
	.sectionflags	@""
	.align	4


	//----- nvinfo : EIATTR_CUDA_API_VERSION
	.align		4
        /*0000*/ 	.byte	0x04, 0x37
        /*0002*/ 	.short	(.L_195 - .L_194)
.L_194:
        /*0004*/ 	.word	0x00000082


	//----- nvinfo : EIATTR_KPARAM_INFO
	.align		4
.L_195:
        /*0008*/ 	.byte	0x04, 0x17
        /*000a*/ 	.short	(.L_197 - .L_196)
.L_196:
        /*000c*/ 	.word	0x00000000
        /*0010*/ 	.short	0x000b
        /*0012*/ 	.short	0x0058
        /*0014*/ 	.byte	0x00, 0xf5, 0x21, 0x00


	//----- nvinfo : EIATTR_KPARAM_INFO
	.align		4
.L_197:
        /*0018*/ 	.byte	0x04, 0x17
        /*001a*/ 	.short	(.L_199 - .L_198)
.L_198:
        /*001c*/ 	.word	0x00000000
        /*0020*/ 	.short	0x000a
        /*0022*/ 	.short	0x0050
        /*0024*/ 	.byte	0x00, 0xf5, 0x21, 0x00


	//----- nvinfo : EIATTR_KPARAM_INFO
	.align		4
.L_199:
        /*0028*/ 	.byte	0x04, 0x17
        /*002a*/ 	.short	(.L_201 - .L_200)
.L_200:
        /*002c*/ 	.word	0x00000000
        /*0030*/ 	.short	0x0009
        /*0032*/ 	.short	0x0048
        /*0034*/ 	.byte	0x00, 0xf0, 0x09, 0x00


	//----- nvinfo : EIATTR_KPARAM_INFO
	.align		4
.L_201:
        /*0038*/ 	.byte	0x04, 0x17
        /*003a*/ 	.short	(.L_203 - .L_202)
.L_202:
        /*003c*/ 	.word	0x00000000
        /*0040*/ 	.short	0x0008
        /*0042*/ 	.short	0x0040
        /*0044*/ 	.byte	0x00, 0xf0, 0x21, 0x00


	//----- nvinfo : EIATTR_KPARAM_INFO
	.align		4
.L_203:
        /*0048*/ 	.byte	0x04, 0x17
        /*004a*/ 	.short	(.L_205 - .L_204)
.L_204:
        /*004c*/ 	.word	0x00000000
        /*0050*/ 	.short	0x0007
        /*0052*/ 	.short	0x0038
        /*0054*/ 	.byte	0x00, 0xf0, 0x21, 0x00


	//----- nvinfo : EIATTR_KPARAM_INFO
	.align		4
.L_205:
        /*0058*/ 	.byte	0x04, 0x17
        /*005a*/ 	.short	(.L_207 - .L_206)
.L_206:
        /*005c*/ 	.word	0x00000000
        /*0060*/ 	.short	0x0006
        /*0062*/ 	.short	0x0030
        /*0064*/ 	.byte	0x00, 0xf0, 0x21, 0x00


	//----- nvinfo : EIATTR_KPARAM_INFO
	.align		4
.L_207:
        /*0068*/ 	.byte	0x04, 0x17
        /*006a*/ 	.short	(.L_209 - .L_208)
.L_208:
        /*006c*/ 	.word	0x00000000
        /*0070*/ 	.short	0x0005
        /*0072*/ 	.short	0x0028
        /*0074*/ 	.byte	0x00, 0xf5, 0x21, 0x00


	//----- nvinfo : EIATTR_KPARAM_INFO
	.align		4
.L_209:
        /*0078*/ 	.byte	0x04, 0x17
        /*007a*/ 	.short	(.L_211 - .L_210)
.L_210:
        /*007c*/ 	.word	0x00000000
        /*0080*/ 	.short	0x0004
        /*0082*/ 	.short	0x0020
        /*0084*/ 	.byte	0x00, 0xf5, 0x21, 0x00


	//----- nvinfo : EIATTR_KPARAM_INFO
	.align		4
.L_211:
        /*0088*/ 	.byte	0x04, 0x17
        /*008a*/ 	.short	(.L_213 - .L_212)
.L_212:
        /*008c*/ 	.word	0x00000000
        /*0090*/ 	.short	0x0003
        /*0092*/ 	.short	0x0018
        /*0094*/ 	.byte	0x00, 0xf5, 0x21, 0x00


	//----- nvinfo : EIATTR_KPARAM_INFO
	.align		4
.L_213:
        /*0098*/ 	.byte	0x04, 0x17
        /*009a*/ 	.short	(.L_215 - .L_214)
.L_214:
        /*009c*/ 	.word	0x00000000
        /*00a0*/ 	.short	0x0002
        /*00a2*/ 	.short	0x0010
        /*00a4*/ 	.byte	0x00, 0xf5, 0x21, 0x00


	//----- nvinfo : EIATTR_KPARAM_INFO
	.align		4
.L_215:
        /*00a8*/ 	.byte	0x04, 0x17
        /*00aa*/ 	.short	(.L_217 - .L_216)
.L_216:
        /*00ac*/ 	.word	0x00000000
        /*00b0*/ 	.short	0x0001
        /*00b2*/ 	.short	0x0008
        /*00b4*/ 	.byte	0x00, 0xf5, 0x21, 0x00


	//----- nvinfo : EIATTR_KPARAM_INFO
	.align		4
.L_217:
        /*00b8*/ 	.byte	0x04, 0x17
        /*00ba*/ 	.short	(.L_219 - .L_218)
.L_218:
        /*00bc*/ 	.word	0x00000000
        /*00c0*/ 	.short	0x0000
        /*00c2*/ 	.short	0x0000
        /*00c4*/ 	.byte	0x00, 0xf5, 0x21, 0x00


	//----- nvinfo : EIATTR_SPARSE_MMA_MASK
	.align		4
.L_219:
        /*00c8*/ 	.byte	0x03, 0x50
        /*00ca*/ 	.short	0x0000


	//----- nvinfo : EIATTR_MAXREG_COUNT
	.align		4
        /*00cc*/ 	.byte	0x03, 0x1b
        /*00ce*/ 	.short	0x00ff


	//----- nvinfo : EIATTR_MERCURY_ISA_VERSION
	.align		4
        /*00d0*/ 	.byte	0x03, 0x5f
        /*00d2*/ 	.short	0x0101


	//----- nvinfo : EIATTR_VRC_CTA_INIT_COUNT
	.align		4
        /*00d4*/ 	.byte	0x02, 0x4a
	.zero		1
	.zero		1


	//----- nvinfo : EIATTR_EXIT_INSTR_OFFSETS
	.align		4
        /*00d8*/ 	.byte	0x04, 0x1c
        /*00da*/ 	.short	(.L_221 - .L_220)


	//   ....[0]....
.L_220:
        /*00dc*/ 	.word	0x00000080


	//   ....[1]....
        /*00e0*/ 	.word	0x00000640


	//----- nvinfo : EIATTR_CRS_STACK_SIZE
	.align		4
.L_221:
        /*00e4*/ 	.byte	0x04, 0x1e
        /*00e6*/ 	.short	(.L_223 - .L_222)
.L_222:
        /*00e8*/ 	.word	0x00000000


	//----- nvinfo : EIATTR_CBANK_PARAM_SIZE
	.align		4
.L_223:
        /*00ec*/ 	.byte	0x03, 0x19
        /*00ee*/ 	.short	0x0060


	//----- nvinfo : EIATTR_PARAM_CBANK
	.align		4
        /*00f0*/ 	.byte	0x04, 0x0a
        /*00f2*/ 	.short	(.L_225 - .L_224)
	.align		4
.L_224:
        /*00f4*/ 	.word	index@(.nv.constant0.matmul_correct_and_reduce)
        /*00f8*/ 	.short	0x0380
        /*00fa*/ 	.short	0x0060


	//----- nvinfo : EIATTR_SW_WAR
	.align		4
.L_225:
        /*00fc*/ 	.byte	0x04, 0x36
        /*00fe*/ 	.short	(.L_227 - .L_226)
.L_226:
        /*0100*/ 	.word	0x00000008
.L_227:


//--------------------- .nv.info.xor_assign_u8    --------------------------
	.section	.nv.info.xor_assign_u8,"",@"SHT_CUDA_INFO"
	.sectionflags	@""
	.align	4


	//----- nvinfo : EIATTR_CUDA_API_VERSION
	.align		4
        /*0000*/ 	.byte	0x04, 0x37
        /*0002*/ 	.short	(.L_229 - .L_228)
.L_228:
        /*0004*/ 	.word	0x00000082


	//----- nvinfo : EIATTR_KPARAM_INFO
	.align		4
.L_229:
        /*0008*/ 	.byte	0x04, 0x17
        /*000a*/ 	.short	(.L_231 - .L_230)
.L_230:
        /*000c*/ 	.word	0x00000000
        /*0010*/ 	.short	0x0002
        /*0012*/ 	.short	0x0010
        /*0014*/ 	.byte	0x00, 0xf0, 0x21, 0x00


	//----- nvinfo : EIATTR_KPARAM_INFO
	.align		4
.L_231:
        /*0018*/ 	.byte	0x04, 0x17
        /*001a*/ 	.short	(.L_233 - .L_232)
.L_232:
        /*001c*/ 	.word	0x00000000
        /*0020*/ 	.short	0x0001
        /*0022*/ 	.short	0x0008
        /*0024*/ 	.byte	0x00, 0xf5, 0x21, 0x00


	//----- nvinfo : EIATTR_KPARAM_INFO
	.align		4
.L_233:
        /*0028*/ 	.byte	0x04, 0x17
        /*002a*/ 	.short	(.L_235 - .L_234)
.L_234:
        /*002c*/ 	.word	0x00000000
        /*0030*/ 	.short	0x0000
        /*0032*/ 	.short	0x0000
        /*0034*/ 	.byte	0x00, 0xf5, 0x21, 0x00


	//----- nvinfo : EIATTR_SPARSE_MMA_MASK
	.align		4
.L_235:
        /*0038*/ 	.byte	0x03, 0x50
        /*003a*/ 	.short	0x0000


	//----- nvinfo : EIATTR_MAXREG_COUNT
	.align		4
        /*003c*/ 	.byte	0x03, 0x1b
        /*003e*/ 	.short	0x00ff


	//----- nvinfo : EIATTR_MERCURY_ISA_VERSION
	.align		4
        /*0040*/ 	.byte	0x03, 0x5f
        /*0042*/ 	.short	0x0101


	//----- nvinfo : EIATTR_VRC_CTA_INIT_COUNT
	.align		4
        /*0044*/ 	.byte	0x02, 0x4a
	.zero		1
	.zero		1


	//----- nvinfo : EIATTR_EXIT_INSTR_OFFSETS
	.align		4
        /*0048*/ 	.byte	0x04, 0x1c
        /*004a*/ 	.short	(.L_237 - .L_236)


	//   ....[0]....
.L_236:
        /*004c*/ 	.word	0x00000080


	//   ....[1]....
        /*0050*/ 	.word	0x00000130


	//----- nvinfo : EIATTR_CBANK_PARAM_SIZE
	.align		4
.L_237:
        /*0054*/ 	.byte	0x03, 0x19
        /*0056*/ 	.short	0x0018


	//----- nvinfo : EIATTR_PARAM_CBANK
	.align		4
        /*0058*/ 	.byte	0x04, 0x0a
        /*005a*/ 	.short	(.L_239 - .L_238)
	.align		4
.L_238:
        /*005c*/ 	.word	index@(.nv.constant0.xor_assign_u8)
        /*0060*/ 	.short	0x0380
        /*0062*/ 	.short	0x0018


	//----- nvinfo : EIATTR_SW_WAR
	.align		4
.L_239:
        /*0064*/ 	.byte	0x04, 0x36
        /*0066*/ 	.short	(.L_241 - .L_240)
.L_240:
        /*0068*/ 	.word	0x00000008
.L_241:


//--------------------- .nv.callgraph             --------------------------
	.section	.nv.callgraph,"",@"SHT_CUDA_CALLGRAPH"
	.align	4
	.sectionentsize	8
	.align		4
        /*0000*/ 	.word	0x00000000
	.align		4
        /*0004*/ 	.word	0xffffffff
	.align		4
        /*0008*/ 	.word	0x00000000
	.align		4
        /*000c*/ 	.word	0xfffffffe
	.align		4
        /*0010*/ 	.word	0x00000000
	.align		4
        /*0014*/ 	.word	0xfffffffd
	.align		4
        /*0018*/ 	.word	0x00000000
	.align		4
        /*001c*/ 	.word	0xfffffffc


//--------------------- .text.mergeBatchResults   --------------------------
	.section	.text.mergeBatchResults,"ax",@progbits
	.align	128
        .global         mergeBatchResults
        .type           mergeBatchResults,@function
        .size           mergeBatchResults,(.L_x_70 - mergeBatchResults)
        .other          mergeBatchResults,@"STO_CUDA_ENTRY STV_DEFAULT"
mergeBatchResults:
.text.mergeBatchResults:
[----:B------:R-:W-:Y:S01]  /*0000*/  LDC R1, c[0x0][0x37c] ;  /* 0x0000df00ff017b82 */ /* 0x000fe20000000800 */
[----:B------:R-:W0:Y:S07]  /*0010*/  S2R R3, SR_TID.X ;  /* 0x0000000000037919 */ /* 0x000e2e0000002100 */
[----:B------:R-:W0:Y:S01]  /*0020*/  S2UR UR4, SR_CTAID.X ;  /* 0x00000000000479c3 */ /* 0x000e220000002500 */
[----:B------:R-:W1:Y:S07]  /*0030*/  LDCU.64 UR6, c[0x0][0x3a8] ;  /* 0x00007500ff0677ac */ /* 0x000e6e0008000a00 */
[----:B------:R-:W0:Y:S02]  /*0040*/  LDC R0, c[0x0][0x360] ;  /* 0x0000d800ff007b82 */ /* 0x000e240000000800 */
[----:B0-----:R-:W-:-:S05]  /*0050*/  IMAD R0, R0, UR4, R3 ;  /* 0x0000000400007c24 */ /* 0x001fca000f8e0203 */
[----:B-1----:R-:W-:-:S04]  /*0060*/  ISETP.GE.U32.AND P0, PT, R0, UR6, PT ;  /* 0x0000000600007c0c */ /* 0x002fc8000bf06070 */
[----:B------:R-:W-:-:S13]  /*0070*/  ISETP.GE.U32.AND.EX P0, PT, RZ, UR7, PT, P0 ;  /* 0x00000007ff007c0c */ /* 0x000fda000bf06100 */
[----:B------:R-:W-:Y:S05]  /*0080*/  @P0 EXIT ;  /* 0x000000000000094d */ /* 0x000fea0003800000 */
[----:B------:R-:W0:Y:S01]  /*0090*/  LDCU.128 UR4, c[0x0][0x380] ;  /* 0x00007000ff0477ac */ /* 0x000e220008000c00 */
[----:B------:R-:W-:Y:S01]  /*00a0*/  IMAD.SHL.U32 R4, R0, 0x8, RZ ;  /* 0x0000000800047824 */ /* 0x000fe200078e00ff */
[----:B------:R-:W-:Y:S01]  /*00b0*/  SHF.R.U32.HI R5, RZ, 0x1d, R0 ;  /* 0x0000001dff057819 */ /* 0x000fe20000011600 */
[----:B------:R-:W1:Y:S01]  /*00c0*/  LDCU.64 UR10, c[0x0][0x358] ;  /* 0x00006b00ff0a77ac */ /* 0x000e620008000a00 */
[----:B------:R-:W2:Y:S01]  /*00d0*/  LDCU UR12, c[0x0][0x3a4] ;  /* 0x00007480ff0c77ac */ /* 0x000ea20008000800 */
[----:B------:R-:W3:Y:S01]  /*00e0*/  LDCU UR13, c[0x0][0x3a0] ;  /* 0x00007400ff0d77ac */ /* 0x000ee20008000800 */
[----:B------:R-:W4:Y:S01]  /*00f0*/  LDCU.64 UR14, c[0x0][0x398] ;  /* 0x00007300ff0e77ac */ /* 0x000f220008000a00 */
[C---:B0-----:R-:W-:Y:S02]  /*0100*/  IADD3 R2, P0, PT, R4.reuse, UR4, RZ ;  /* 0x0000000404027c10 */ /* 0x041fe4000ff1e0ff */
[----:B------:R-:W-:Y:S01]  /*0110*/  IADD3 R4, P1, PT, R4, UR6, RZ ;  /* 0x0000000604047c10 */ /* 0x000fe2000ff3e0ff */
[----:B------:R-:W0:Y:S01]  /*0120*/  LDCU.64 UR16, c[0x0][0x390] ;  /* 0x00007200ff1077ac */ /* 0x000e220008000a00 */
[----:B------:R-:W-:-:S02]  /*0130*/  IADD3.X R3, PT, PT, R5, UR5, RZ, P0, !PT ;  /* 0x0000000505037c10 */ /* 0x000fc400087fe4ff */
[----:B------:R-:W-:Y:S01]  /*0140*/  IADD3.X R5, PT, PT, R5, UR7, RZ, P1, !PT ;  /* 0x0000000705057c10 */ /* 0x000fe20008ffe4ff */
[----:B------:R-:W0:Y:S01]  /*0150*/  LDCU.64 UR18, c[0x0][0x3b0] ;  /* 0x00007600ff1277ac */ /* 0x000e220008000a00 */
[----:B------:R-:W-:Y:S01]  /*0160*/  UMOV UR4, URZ ;  /* 0x000000ff00047c82 */ /* 0x000fe20008000000 */
[----:B------:R-:W-:Y:S01]  /*0170*/  UMOV UR9, 0x1 ;  /* 0x0000000100097882 */ /* 0x000fe20000000000 */
[----:B-1234-:R-:W-:-:S05]  /*0180*/  UMOV UR5, URZ ;  /* 0x000000ff00057c82 */ /* 0x01efca0008000000 */
.L_x_10:
[C---:B0-----:R-:W-:Y:S01]  /*0190*/  LEA R6, P0, R0.reuse, UR9, 0x6 ;  /* 0x0000000900067c11 */ /* 0x041fe2000f8030ff */
[----:B------:R-:W-:Y:S01]  /*01a0*/  UIADD3 UR4, UPT, UPT, UR4, 0x2, URZ ;  /* 0x0000000204047890 */ /* 0x000fe2000fffe0ff */
[----:B------:R-:W-:Y:S01]  /*01b0*/  BSSY.RECONVERGENT B0, `(.L_x_0) ;  /* 0x0000025000007945 */ /* 0x000fe20003800200 */
[----:B------:R-:W1:Y:S01]  /*01c0*/  LDCU.64 UR6, c[0x0][0x3a0] ;  /* 0x00007400ff0677ac */ /* 0x000e620008000a00 */
[----:B------:R-:W-:Y:S02]  /*01d0*/  LEA.HI.X R7, R0, UR5, RZ, 0x6, P0 ;  /* 0x0000000500077c11 */ /* 0x000fe400080f34ff */
[----:B------:R-:W-:Y:S01]  /*01e0*/  IADD3 R8, P0, PT, R6, -0x1, RZ ;  /* 0xffffffff06087810 */ /* 0x000fe20007f1e0ff */
[----:B------:R-:W-:-:S03]  /*01f0*/  UISETP.NE.AND UP1, UPT, UR4, 0x40, UPT ;  /* 0x000000400400788c */ /* 0x000fc6000bf25270 */
[----:B------:R-:W-:-:S04]  /*0200*/  IADD3.X R9, PT, PT, R7, -0x1, RZ, P0, !PT ;  /* 0xffffffff07097810 */ /* 0x000fc800007fe4ff */
[----:B------:R-:W-:-:S04]  /*0210*/  LOP3.LUT R10, R9, UR12, RZ, 0xfc, !PT ;  /* 0x0000000c090a7c12 */ /* 0x000fc8000f8efcff */
[----:B------:R-:W-:-:S13]  /*0220*/  ISETP.NE.U32.AND P0, PT, R10, RZ, PT ;  /* 0x000000ff0a00720c */ /* 0x000fda0003f05070 */
[----:B-1----:R-:W-:Y:S05]  /*0230*/  @P0 BRA `(.L_x_1) ;  /* 0x0000000000580947 */ /* 0x002fea0003800000 */
[----:B------:R-:W-:-:S04]  /*0240*/  IMAD.U32 R9, RZ, RZ, UR13 ;  /* 0x0000000dff097e24 */ /* 0x000fc8000f8e00ff */
[----:B------:R-:W1:Y:S01]  /*0250*/  I2F.U32.RP R12, R9 ;  /* 0x00000009000c7306 */ /* 0x000e620000209000 */
[----:B------:R-:W-:-:S07]  /*0260*/  ISETP.NE.U32.AND P2, PT, R9, RZ, PT ;  /* 0x000000ff0900720c */ /* 0x000fce0003f45070 */
[----:B-1----:R-:W1:Y:S02]  /*0270*/  MUFU.RCP R12, R12 ;  /* 0x0000000c000c7308 */ /* 0x002e640000001000 */
[----:B-1----:R-:W-:-:S06]  /*0280*/  VIADD R10, R12, 0xffffffe ;  /* 0x0ffffffe0c0a7836 */ /* 0x002fcc0000000000 */
[----:B------:R1:W2:Y:S02]  /*0290*/  F2I.FTZ.U32.TRUNC.NTZ R11, R10 ;  /* 0x0000000a000b7305 */ /* 0x0002a4000021f000 */
[----:B-1----:R-:W-:Y:S02]  /*02a0*/  IMAD.MOV.U32 R10, RZ, RZ, RZ ;  /* 0x000000ffff0a7224 */ /* 0x002fe400078e00ff */
[----:B--2---:R-:W-:-:S04]  /*02b0*/  IMAD R13, R11, R9, RZ ;  /* 0x000000090b0d7224 */ /* 0x004fc800078e02ff */
[----:B------:R-:W-:-:S04]  /*02c0*/  IMAD.MOV R13, RZ, RZ, -R13 ;  /* 0x000000ffff0d7224 */ /* 0x000fc800078e0a0d */
[----:B------:R-:W-:-:S06]  /*02d0*/  IMAD.HI.U32 R11, R11, R13, R10 ;  /* 0x0000000d0b0b7227 */ /* 0x000fcc00078e000a */
[----:B------:R-:W-:-:S04]  /*02e0*/  IMAD.HI.U32 R10, R11, R8, RZ ;  /* 0x000000080b0a7227 */ /* 0x000fc800078e00ff */
[----:B------:R-:W-:-:S04]  /*02f0*/  IMAD.MOV R14, RZ, RZ, -R10 ;  /* 0x000000ffff0e7224 */ /* 0x000fc800078e0a0a */
[----:B------:R-:W-:-:S05]  /*0300*/  IMAD R14, R9, R14, R8 ;  /* 0x0000000e090e7224 */ /* 0x000fca00078e0208 */
[----:B------:R-:W-:-:S13]  /*0310*/  ISETP.GE.U32.AND P0, PT, R14, R9, PT ;  /* 0x000000090e00720c */ /* 0x000fda0003f06070 */
[----:B------:R-:W-:Y:S02]  /*0320*/  @P0 IMAD.IADD R14, R14, 0x1, -R9 ;  /* 0x000000010e0e0824 */ /* 0x000fe400078e0a09 */
[----:B------:R-:W-:-:S03]  /*0330*/  @P0 VIADD R10, R10, 0x1 ;  /* 0x000000010a0a0836 */ /* 0x000fc60000000000 */
[----:B------:R-:W-:-:S13]  /*0340*/  ISETP.GE.U32.AND P1, PT, R14, R9, PT ;  /* 0x000000090e00720c */ /* 0x000fda0003f26070 */
[----:B------:R-:W-:Y:S01]  /*0350*/  @P1 VIADD R10, R10, 0x1 ;  /* 0x000000010a0a1836 */ /* 0x000fe20000000000 */
[----:B------:R-:W-:-:S05]  /*0360*/  @!P2 LOP3.LUT R10, RZ, R9, RZ, 0x33, !PT ;  /* 0x00000009ff0aa212 */ /* 0x000fca00078e33ff */
[----:B------:R-:W-:-:S04]  /*0370*/  IMAD.MOV R11, RZ, RZ, -R10 ;  /* 0x000000ffff0b7224 */ /* 0x000fc800078e0a0a */
[----:B------:R-:W-:Y:S01]  /*0380*/  IMAD R8, R9, R11, R8 ;  /* 0x0000000b09087224 */ /* 0x000fe200078e0208 */
[----:B------:R-:W-:Y:S06]  /*0390*/  BRA `(.L_x_2) ;  /* 0x0000000000187947 */ /* 0x000fec0003800000 */
.L_x_1:
[----:B------:R-:W-:-:S07]  /*03a0*/  MOV R10, 0x3c0 ;  /* 0x000003c0000a7802 */ /* 0x000fce0000000f00 */
[----:B0-----:R-:W-:Y:S05]  /*03b0*/  CALL.REL.NOINC `($__internal_0_$__cuda_sm20_div_u64) ;  /* 0x0000000800087944 */ /* 0x001fea0003c00000 */
[--C-:B------:R-:W-:Y:S02]  /*03c0*/  IMAD.MOV R11, RZ, RZ, -R12.reuse ;  /* 0x000000ffff0b7224 */ /* 0x100fe400078e0a0c */
[----:B------:R-:W-:Y:S02]  /*03d0*/  IMAD.U32 R9, RZ, RZ, UR13 ;  /* 0x0000000dff097e24 */ /* 0x000fe4000f8e00ff */
[----:B------:R-:W-:Y:S02]  /*03e0*/  IMAD.MOV.U32 R10, RZ, RZ, R12 ;  /* 0x000000ffff0a7224 */ /* 0x000fe400078e000c */
[----:B------:R-:W-:-:S07]  /*03f0*/  IMAD R8, R11, R9, R8 ;  /* 0x000000090b087224 */ /* 0x000fce00078e0208 */
.L_x_2:
[----:B0-----:R-:W-:Y:S05]  /*0400*/  BSYNC.RECONVERGENT B0 ;  /* 0x0000000000007941 */ /* 0x001fea0003800200 */
.L_x_0:
[----:B------:R-:W-:Y:S01]  /*0410*/  ISETP.GE.U32.AND P0, PT, R8, R9, PT ;  /* 0x000000090800720c */ /* 0x000fe20003f06070 */
[----:B------:R-:W-:Y:S01]  /*0420*/  BSSY.RECONVERGENT B0, `(.L_x_3) ;  /* 0x000002a000007945 */ /* 0x000fe20003800200 */
[----:B------:R-:W-:Y:S02]  /*0430*/  ISETP.GE.U32.AND P1, PT, R10, UR14, PT ;  /* 0x0000000e0a007c0c */ /* 0x000fe4000bf26070 */
[----:B------:R-:W-:-:S04]  /*0440*/  ISETP.GE.U32.AND.EX P0, PT, RZ, UR12, PT, P0 ;  /* 0x0000000cff007c0c */ /* 0x000fc8000bf06100 */
[----:B------:R-:W-:-:S04]  /*0450*/  ISETP.GE.U32.OR.EX P0, PT, RZ, UR15, P0, P1 ;  /* 0x0000000fff007c0c */ /* 0x000fc80008706510 */
[----:B------:R-:W-:-:S13]  /*0460*/  ISETP.LT.U32.OR P0, PT, R8, 0xf, P0 ;  /* 0x0000000f0800780c */ /* 0x000fda0000701470 */
[----:B------:R-:W-:Y:S05]  /*0470*/  @P0 BRA `(.L_x_4) ;  /* 0x0000000000900947 */ /* 0x000fea0003800000 */
[----:B------:R-:W-:-:S04]  /*0480*/  IMAD.HI.U32 R11, R8, 0x8421085, RZ ;  /* 0x08421085080b7827 */ /* 0x000fc800078e00ff */
[----:B------:R-:W-:Y:S02]  /*0490*/  IMAD.MOV.U32 R13, RZ, RZ, -0x42108421 ;  /* 0xbdef7bdfff0d7424 */ /* 0x000fe400078e00ff */
[C---:B------:R-:W-:Y:S02]  /*04a0*/  IMAD.IADD R12, R8.reuse, 0x1, -R11 ;  /* 0x00000001080c7824 */ /* 0x040fe400078e0a0b */
[----:B------:R-:W-:-:S03]  /*04b0*/  IMAD R8, R8, R13, -0x21084211 ;  /* 0xdef7bdef08087424 */ /* 0x000fc600078e020d */
[----:B------:R-:W-:Y:S02]  /*04c0*/  LEA.HI R12, R12, R11, RZ, 0x1f ;  /* 0x0000000b0c0c7211 */ /* 0x000fe400078ff8ff */
[----:B------:R-:W-:Y:S02]  /*04d0*/  ISETP.GT.U32.AND P0, PT, R8, 0x8421084, PT ;  /* 0x084210840800780c */ /* 0x000fe40003f04070 */
[----:B------:R-:W-:-:S04]  /*04e0*/  SHF.R.U32.HI R19, RZ, 0x4, R12 ;  /* 0x00000004ff137819 */ /* 0x000fc8000001160c */
[----:B------:R-:W-:-:S13]  /*04f0*/  ISETP.GE.U32.OR P0, PT, R19, R10, P0 ;  /* 0x0000000a1300720c */ /* 0x000fda0000706470 */
[----:B------:R-:W-:Y:S05]  /*0500*/  @P0 BRA `(.L_x_4) ;  /* 0x00000000006c0947 */ /* 0x000fea0003800000 */
[----:B------:R-:W2:Y:S04]  /*0510*/  LDG.E.64 R12, desc[UR10][R2.64] ;  /* 0x0000000a020c7981 */ /* 0x000ea8000c1e1b00 */
[----:B------:R-:W3:Y:S01]  /*0520*/  LDG.E.64 R14, desc[UR10][R4.64] ;  /* 0x0000000a040e7981 */ /* 0x000ee2000c1e1b00 */
[----:B------:R-:W-:Y:S01]  /*0530*/  UIADD3 UR8, UPT, UPT, UR9, -0x1, URZ ;  /* 0xffffffff09087890 */ /* 0x000fe2000fffe0ff */
[----:B------:R-:W-:-:S05]  /*0540*/  IMAD.MOV.U32 R21, RZ, RZ, 0x1 ;  /* 0x00000001ff157424 */ /* 0x000fca00078e00ff */
[C---:B------:R-:W-:Y:S02]  /*0550*/  SHF.L.U32 R11, R21.reuse, UR8, RZ ;  /* 0x00000008150b7c19 */ /* 0x040fe400080006ff */
[----:B------:R-:W-:Y:S02]  /*0560*/  SHF.L.U64.HI R17, R21, UR8, RZ ;  /* 0x0000000815117c19 */ /* 0x000fe400080102ff */
[-C--:B--2---:R-:W-:Y:S02]  /*0570*/  LOP3.LUT P0, RZ, R12, R11.reuse, RZ, 0xc0, !PT ;  /* 0x0000000b0cff7212 */ /* 0x084fe4000780c0ff */
[----:B---3--:R-:W-:Y:S02]  /*0580*/  LOP3.LUT P1, RZ, R14, R11, RZ, 0xc0, !PT ;  /* 0x0000000b0eff7212 */ /* 0x008fe4000782c0ff */
[-C--:B------:R-:W-:Y:S02]  /*0590*/  LOP3.LUT P0, RZ, R13, R17.reuse, RZ, 0xc0, P0 ;  /* 0x000000110dff7212 */ /* 0x080fe4000000c0ff */
[----:B------:R-:W-:-:S04]  /*05a0*/  LOP3.LUT P1, RZ, R15, R17, RZ, 0xc0, P1 ;  /* 0x000000110fff7212 */ /* 0x000fc8000082c0ff */
[----:B------:R-:W-:-:S13]  /*05b0*/  PLOP3.LUT P0, PT, P0, P1, PT, 0x2f, 0xf2 ;  /* 0x0000000000f2781c */ /* 0x000fda0000702577 */
[----:B------:R-:W-:Y:S05]  /*05c0*/  @P0 BRA `(.L_x_4) ;  /* 0x00000000003c0947 */ /* 0x000fea0003800000 */
[C---:B------:R-:W-:Y:S01]  /*05d0*/  IMAD.SHL.U32 R14, R10.reuse, 0x4, RZ ;  /* 0x000000040a0e7824 */ /* 0x040fe200078e00ff */
[----:B------:R-:W-:Y:S01]  /*05e0*/  SHF.L.U64.HI R8, R10, 0x2, RZ ;  /* 0x000000020a087819 */ /* 0x000fe200000102ff */
[----:B------:R-:W-:-:S03]  /*05f0*/  IMAD.MOV.U32 R23, RZ, RZ, -0x2 ;  /* 0xfffffffeff177424 */ /* 0x000fc600078e00ff */
[C---:B------:R-:W-:Y:S02]  /*0600*/  IADD3 R12, P0, PT, R14.reuse, UR16, RZ ;  /* 0x000000100e0c7c10 */ /* 0x040fe4000ff1e0ff */
[----:B------:R-:W-:Y:S02]  /*0610*/  IADD3 R14, P1, PT, R14, UR18, RZ ;  /* 0x000000120e0e7c10 */ /* 0x000fe4000ff3e0ff */
[C---:B------:R-:W-:Y:S02]  /*0620*/  IADD3.X R13, PT, PT, R8.reuse, UR17, RZ, P0, !PT ;  /* 0x00000011080d7c10 */ /* 0x040fe400087fe4ff */
[----:B------:R-:W-:-:S03]  /*0630*/  IADD3.X R15, PT, PT, R8, UR19, RZ, P1, !PT ;  /* 0x00000013080f7c10 */ /* 0x000fc60008ffe4ff */
[----:B------:R0:W-:Y:S04]  /*0640*/  REDG.E.MIN.STRONG.GPU desc[UR10][R12.64], R23 ;  /* 0x000000170c00798e */ /* 0x0001e8000c92e10a */
[----:B------:R-:W2:Y:S02]  /*0650*/  ATOMG.E.ADD.STRONG.GPU PT, R15, desc[UR10][R14.64], R21 ;  /* 0x800000150e0f79a8 */ /* 0x000ea400081ef10a */
[----:B--2---:R-:W-:-:S13]  /*0660*/  ISETP.GT.U32.AND P0, PT, R15, 0xff, PT ;  /* 0x000000ff0f00780c */ /* 0x004fda0003f04070 */
[----:B------:R-:W1:Y:S01]  /*0670*/  @!P0 LDC.64 R16, c[0x0][0x3b8] ;  /* 0x0000ee00ff108b82 */ /* 0x000e620000000a00 */
[----:B------:R-:W-:Y:S01]  /*0680*/  @!P0 IMAD R11, R10, 0x100, R15 ;  /* 0x000001000a0b8824 */ /* 0x000fe200078e020f */
[----:B------:R-:W-:-:S03]  /*0690*/  @!P0 LOP3.LUT R19, RZ, R19, RZ, 0x33, !PT ;  /* 0x00000013ff138212 */ /* 0x000fc600078e33ff */
[----:B-1----:R-:W-:-:S05]  /*06a0*/  @!P0 IMAD.WIDE.U32 R10, R11, 0x4, R16 ;  /* 0x000000040b0a8825 */ /* 0x002fca00078e0010 */
[----:B------:R0:W-:Y:S02]  /*06b0*/  @!P0 STG.E desc[UR10][R10.64], R19 ;  /* 0x000000130a008986 */ /* 0x0001e4000c10190a */
.L_x_4:
[----:B------:R-:W-:Y:S05]  /*06c0*/  BSYNC.RECONVERGENT B0 ;  /* 0x0000000000007941 */ /* 0x000fea0003800200 */
.L_x_3:
[----:B------:R-:W-:Y:S01]  /*06d0*/  LOP3.LUT R8, R7, UR12, RZ, 0xfc, !PT ;  /* 0x0000000c07087c12 */ /* 0x000fe2000f8efcff */
[----:B------:R-:W-:Y:S03]  /*06e0*/  BSSY.RECONVERGENT B0, `(.L_x_5) ;  /* 0x0000020000007945 */ /* 0x000fe60003800200 */
[----:B------:R-:W-:-:S13]  /*06f0*/  ISETP.NE.U32.AND P0, PT, R8, RZ, PT ;  /* 0x000000ff0800720c */ /* 0x000fda0003f05070 */
[----:B------:R-:W-:Y:S05]  /*0700*/  @P0 BRA `(.L_x_6) ;  /* 0x0000000000540947 */ /* 0x000fea0003800000 */
[----:B0-----:R-:W0:Y:S01]  /*0710*/  I2F.U32.RP R12, R9 ;  /* 0x00000009000c7306 */ /* 0x001e220000209000 */
[----:B------:R-:W-:-:S07]  /*0720*/  ISETP.NE.U32.AND P2, PT, R9, RZ, PT ;  /* 0x000000ff0900720c */ /* 0x000fce0003f45070 */
[----:B0-----:R-:W0:Y:S02]  /*0730*/  MUFU.RCP R12, R12 ;  /* 0x0000000c000c7308 */ /* 0x001e240000001000 */
[----:B0-----:R-:W-:-:S06]  /*0740*/  VIADD R10, R12, 0xffffffe ;  /* 0x0ffffffe0c0a7836 */ /* 0x001fcc0000000000 */
[----:B------:R0:W1:Y:S02]  /*0750*/  F2I.FTZ.U32.TRUNC.NTZ R11, R10 ;  /* 0x0000000a000b7305 */ /* 0x000064000021f000 */
[----:B0-----:R-:W-:Y:S02]  /*0760*/  IMAD.MOV.U32 R10, RZ, RZ, RZ ;  /* 0x000000ffff0a7224 */ /* 0x001fe400078e00ff */
[----:B-1----:R-:W-:-:S04]  /*0770*/  IMAD.MOV R8, RZ, RZ, -R11 ;  /* 0x000000ffff087224 */ /* 0x002fc800078e0a0b */
[----:B------:R-:W-:-:S04]  /*0780*/  IMAD R7, R8, R9, RZ ;  /* 0x0000000908077224 */ /* 0x000fc800078e02ff */
        /* <DEDUP_REMOVED lines=8> */
[----:B------:R-:W-:Y:S02]  /*0810*/  @P1 IADD3 R7, PT, PT, R7, 0x1, RZ ;  /* 0x0000000107071810 */ /* 0x000fe40007ffe0ff */
[----:B------:R-:W-:-:S05]  /*0820*/  @!P2 LOP3.LUT R7, RZ, R9, RZ, 0x33, !PT ;  /* 0x00000009ff07a212 */ /* 0x000fca00078e33ff */
[----:B------:R-:W-:-:S04]  /*0830*/  IMAD.MOV R8, RZ, RZ, -R7 ;  /* 0x000000ffff087224 */ /* 0x000fc800078e0a07 */
[----:B------:R-:W-:Y:S01]  /*0840*/  IMAD R6, R9, R8, R6 ;  /* 0x0000000809067224 */ /* 0x000fe200078e0206 */
[----:B------:R-:W-:Y:S06]  /*0850*/  BRA `(.L_x_7) ;  /* 0x0000000000207947 */ /* 0x000fec0003800000 */
.L_x_6:
[----:B------:R-:W-:Y:S01]  /*0860*/  IMAD.MOV.U32 R9, RZ, RZ, R7 ;  /* 0x000000ffff097224 */ /* 0x000fe200078e0007 */
[----:B0-----:R-:W-:Y:S01]  /*0870*/  MOV R10, 0x8a0 ;  /* 0x000008a0000a7802 */ /* 0x001fe20000000f00 */
[----:B------:R-:W-:-:S07]  /*0880*/  IMAD.MOV.U32 R8, RZ, RZ, R6 ;  /* 0x000000ffff087224 */ /* 0x000fce00078e0006 */
[----:B------:R-:W-:Y:S05]  /*0890*/  CALL.REL.NOINC `($__internal_0_$__cuda_sm20_div_u64) ;  /* 0x0000000000d07944 */ /* 0x000fea0003c00000 */
[--C-:B------:R-:W-:Y:S02]  /*08a0*/  IMAD.MOV R8, RZ, RZ, -R12.reuse ;  /* 0x000000ffff087224 */ /* 0x100fe400078e0a0c */
[----:B------:R-:W-:Y:S02]  /*08b0*/  IMAD.U32 R9, RZ, RZ, UR13 ;  /* 0x0000000dff097e24 */ /* 0x000fe4000f8e00ff */
[----:B------:R-:W-:Y:S02]  /*08c0*/  IMAD.MOV.U32 R7, RZ, RZ, R12 ;  /* 0x000000ffff077224 */ /* 0x000fe400078e000c */
[----:B------:R-:W-:-:S07]  /*08d0*/  IMAD R6, R8, R9, R6 ;  /* 0x0000000908067224 */ /* 0x000fce00078e0206 */
.L_x_7:
[----:B------:R-:W-:Y:S05]  /*08e0*/  BSYNC.RECONVERGENT B0 ;  /* 0x0000000000007941 */ /* 0x000fea0003800200 */
.L_x_5:
        /* <DEDUP_REMOVED lines=42> */
.L_x_9:
[----:B------:R-:W-:Y:S05]  /*0b90*/  BSYNC.RECONVERGENT B0 ;  /* 0x0000000000007941 */ /* 0x000fea0003800200 */
.L_x_8:
[----:B------:R-:W-:-:S04]  /*0ba0*/  UIADD3 UR9, UP0, UPT, UR9, 0x2, URZ ;  /* 0x0000000209097890 */ /* 0x000fc8000ff1e0ff */
[----:B------:R-:W-:Y:S01]  /*0bb0*/  UIADD3.X UR5, UPT, UPT, URZ, UR5, URZ, UP0, !UPT ;  /* 0x00000005ff057290 */ /* 0x000fe200087fe4ff */
[----:B------:R-:W-:Y:S11]  /*0bc0*/  BRA.U UP1, `(.L_x_10) ;  /* 0xfffffff501707547 */ /* 0x000ff6000b83ffff */
[----:B------:R-:W-:Y:S05]  /*0bd0*/  EXIT ;  /* 0x000000000000794d */ /* 0x000fea0003800000 */
        .weak           $__internal_0_$__cuda_sm20_div_u64
        .type           $__internal_0_$__cuda_sm20_div_u64,@function
        .size           $__internal_0_$__cuda_sm20_div_u64,(.L_x_70 - $__internal_0_$__cuda_sm20_div_u64)
$__internal_0_$__cuda_sm20_div_u64:
[----:B------:R-:W0:Y:S08]  /*0be0*/  I2F.U64.RP R11, UR6 ;  /* 0x00000006000b7d12 */ /* 0x000e300008309000 */
[----:B0-----:R-:W0:Y:S02]  /*0bf0*/  MUFU.RCP R11, R11 ;  /* 0x0000000b000b7308 */ /* 0x001e240000001000 */
[----:B0-----:R-:W-:-:S06]  /*0c00*/  VIADD R12, R11, 0x1ffffffe ;  /* 0x1ffffffe0b0c7836 */ /* 0x001fcc0000000000 */
[----:B------:R-:W0:Y:S02]  /*0c10*/  F2I.U64.TRUNC R12, R12 ;  /* 0x0000000c000c7311 */ /* 0x000e24000020d800 */
[----:B0-----:R-:W-:-:S04]  /*0c20*/  IMAD.WIDE.U32 R14, R12, UR6, RZ ;  /* 0x000000060c0e7c25 */ /* 0x001fc8000f8e00ff */
[----:B------:R-:W-:Y:S01]  /*0c30*/  IMAD R15, R12, UR7, R15 ;  /* 0x000000070c0f7c24 */ /* 0x000fe2000f8e020f */
[----:B------:R-:W-:-:S03]  /*0c40*/  IADD3 R17, P0, PT, RZ, -R14, RZ ;  /* 0x8000000eff117210 */ /* 0x000fc60007f1e0ff */
[----:B------:R-:W-:Y:S02]  /*0c50*/  IMAD R15, R13, UR6, R15 ;  /* 0x000000060d0f7c24 */ /* 0x000fe4000f8e020f */
[----:B------:R-:W-:-:S03]  /*0c60*/  IMAD.HI.U32 R14, R12, R17, RZ ;  /* 0x000000110c0e7227 */ /* 0x000fc600078e00ff */
[----:B------:R-:W-:Y:S01]  /*0c70*/  IADD3.X R19, PT, PT, RZ, ~R15, RZ, P0, !PT ;  /* 0x8000000fff137210 */ /* 0x000fe200007fe4ff */
[----:B------:R-:W-:-:S04]  /*0c80*/  IMAD.MOV.U32 R15, RZ, RZ, R12 ;  /* 0x000000ffff0f7224 */ /* 0x000fc800078e000c */
[----:B------:R-:W-:-:S04]  /*0c90*/  IMAD.WIDE.U32 R14, P0, R12, R19, R14 ;  /* 0x000000130c0e7225 */ /* 0x000fc8000780000e */
[C---:B------:R-:W-:Y:S02]  /*0ca0*/  IMAD R21, R13.reuse, R19, RZ ;  /* 0x000000130d157224 */ /* 0x040fe400078e02ff */
[----:B------:R-:W-:-:S04]  /*0cb0*/  IMAD.HI.U32 R14, P1, R13, R17, R14 ;  /* 0x000000110d0e7227 */ /* 0x000fc8000782000e */
[----:B------:R-:W-:Y:S01]  /*0cc0*/  IMAD.HI.U32 R11, R13, R19, RZ ;  /* 0x000000130d0b7227 */ /* 0x000fe200078e00ff */
[----:B------:R-:W-:-:S03]  /*0cd0*/  IADD3 R15, P2, PT, R21, R14, RZ ;  /* 0x0000000e150f7210 */ /* 0x000fc60007f5e0ff */
[----:B------:R-:W-:Y:S02]  /*0ce0*/  IMAD.X R11, R11, 0x1, R13, P0 ;  /* 0x000000010b0b7824 */ /* 0x000fe400000e060d */
[----:B------:R-:W-:-:S03]  /*0cf0*/  IMAD.WIDE.U32 R12, R15, UR6, RZ ;  /* 0x000000060f0c7c25 */ /* 0x000fc6000f8e00ff */
[----:B------:R-:W-:Y:S01]  /*0d00*/  IADD3.X R11, PT, PT, RZ, RZ, R11, P2, P1 ;  /* 0x000000ffff0b7210 */ /* 0x000fe200017e240b */
[----:B------:R-:W-:Y:S01]  /*0d10*/  IMAD R14, R15, UR7, R13 ;  /* 0x000000070f0e7c24 */ /* 0x000fe2000f8e020d */
[----:B------:R-:W-:-:S03]  /*0d20*/  IADD3 R13, P0, PT, RZ, -R12, RZ ;  /* 0x8000000cff0d7210 */ /* 0x000fc60007f1e0ff */
[----:B------:R-:W-:Y:S02]  /*0d30*/  IMAD R12, R11, UR6, R14 ;  /* 0x000000060b0c7c24 */ /* 0x000fe4000f8e020e */
[----:B------:R-:W-:-:S04]  /*0d40*/  IMAD.HI.U32 R14, R15, R13, RZ ;  /* 0x0000000d0f0e7227 */ /* 0x000fc800078e00ff */
[----:B------:R-:W-:-:S04]  /*0d50*/  IMAD.X R12, RZ, RZ, ~R12, P0 ;  /* 0x000000ffff0c7224 */ /* 0x000fc800000e0e0c */
[----:B------:R-:W-:-:S04]  /*0d60*/  IMAD.WIDE.U32 R14, P0, R15, R12, R14 ;  /* 0x0000000c0f0e7225 */ /* 0x000fc8000780000e */
[C---:B------:R-:W-:Y:S02]  /*0d70*/  IMAD R16, R11.reuse, R12, RZ ;  /* 0x0000000c0b107224 */ /* 0x040fe400078e02ff */
[----:B------:R-:W-:-:S04]  /*0d80*/  IMAD.HI.U32 R15, P1, R11, R13, R14 ;  /* 0x0000000d0b0f7227 */ /* 0x000fc8000782000e */
[----:B------:R-:W-:Y:S01]  /*0d90*/  IMAD.HI.U32 R12, R11, R12, RZ ;  /* 0x0000000c0b0c7227 */ /* 0x000fe200078e00ff */
[----:B------:R-:W-:-:S03]  /*0da0*/  IADD3 R15, P2, PT, R16, R15, RZ ;  /* 0x0000000f100f7210 */ /* 0x000fc60007f5e0ff */
[----:B------:R-:W-:Y:S02]  /*0db0*/  IMAD.X R11, R12, 0x1, R11, P0 ;  /* 0x000000010c0b7824 */ /* 0x000fe400000e060b */
[----:B------:R-:W-:-:S03]  /*0dc0*/  IMAD.HI.U32 R12, R15, R8, RZ ;  /* 0x000000080f0c7227 */ /* 0x000fc600078e00ff */
[----:B------:R-:W-:Y:S01]  /*0dd0*/  IADD3.X R11, PT, PT, RZ, RZ, R11, P2, P1 ;  /* 0x000000ffff0b7210 */ /* 0x000fe200017e240b */
[----:B------:R-:W-:Y:S02]  /*0de0*/  IMAD.MOV.U32 R13, RZ, RZ, RZ ;  /* 0x000000ffff0d7224 */ /* 0x000fe400078e00ff */
[----:B------:R-:W-:-:S04]  /*0df0*/  IMAD.WIDE.U32 R12, R15, R9, R12 ;  /* 0x000000090f0c7225 */ /* 0x000fc800078e000c */
[C---:B------:R-:W-:Y:S02]  /*0e00*/  IMAD R15, R11.reuse, R9, RZ ;  /* 0x000000090b0f7224 */ /* 0x040fe400078e02ff */
[----:B------:R-:W-:-:S04]  /*0e10*/  IMAD.HI.U32 R12, P0, R11, R8, R12 ;  /* 0x000000080b0c7227 */ /* 0x000fc8000780000c */
[----:B------:R-:W-:Y:S01]  /*0e20*/  IMAD.HI.U32 R11, R11, R9, RZ ;  /* 0x000000090b0b7227 */ /* 0x000fe200078e00ff */
[----:B------:R-:W-:-:S03]  /*0e30*/  IADD3 R15, P1, PT, R15, R12, RZ ;  /* 0x0000000c0f0f7210 */ /* 0x000fc60007f3e0ff */
[----:B------:R-:W-:Y:S02]  /*0e40*/  IMAD.X R11, RZ, RZ, R11, P0 ;  /* 0x000000ffff0b7224 */ /* 0x000fe400000e060b */
[----:B------:R-:W-:-:S04]  /*0e50*/  IMAD.WIDE.U32 R12, R15, UR6, RZ ;  /* 0x000000060f0c7c25 */ /* 0x000fc8000f8e00ff */
[----:B------:R-:W-:Y:S01]  /*0e60*/  IMAD.X R11, RZ, RZ, R11, P1 ;  /* 0x000000ffff0b7224 */ /* 0x000fe200008e060b */
[----:B------:R-:W-:Y:S01]  /*0e70*/  IADD3 R16, P1, PT, -R12, R8, RZ ;  /* 0x000000080c107210 */ /* 0x000fe20007f3e1ff */
[C---:B------:R-:W-:Y:S02]  /*0e80*/  IMAD R14, R15.reuse, UR7, R13 ;  /* 0x000000070f0e7c24 */ /* 0x040fe4000f8e020d */
[----:B------:R-:W-:Y:S01]  /*0e90*/  VIADD R12, R15, 0x1 ;  /* 0x000000010f0c7836 */ /* 0x000fe20000000000 */
[----:B------:R-:W-:Y:S01]  /*0ea0*/  ISETP.GE.U32.AND P0, PT, R16, UR6, PT ;  /* 0x0000000610007c0c */ /* 0x000fe2000bf06070 */
[----:B------:R-:W-:-:S04]  /*0eb0*/  IMAD R14, R11, UR6, R14 ;  /* 0x000000060b0e7c24 */ /* 0x000fc8000f8e020e */
[----:B------:R-:W-:Y:S01]  /*0ec0*/  IMAD.X R14, R9, 0x1, ~R14, P1 ;  /* 0x00000001090e7824 */ /* 0x000fe200008e0e0e */
[----:B------:R-:W-:-:S04]  /*0ed0*/  IADD3 R9, P1, PT, R16, -UR6, RZ ;  /* 0x8000000610097c10 */ /* 0x000fc8000ff3e0ff */
[C---:B------:R-:W-:Y:S02]  /*0ee0*/  ISETP.GE.U32.AND.EX P0, PT, R14.reuse, UR7, PT, P0 ;  /* 0x000000070e007c0c */ /* 0x040fe4000bf06100 */
[----:B------:R-:W-:Y:S02]  /*0ef0*/  IADD3.X R11, PT, PT, R14, ~UR7, RZ, P1, !PT ;  /* 0x800000070e0b7c10 */ /* 0x000fe40008ffe4ff */
[----:B------:R-:W-:Y:S02]  /*0f00*/  SEL R9, R9, R16, P0 ;  /* 0x0000001009097207 */ /* 0x000fe40000000000 */
[----:B------:R-:W-:Y:S02]  /*0f10*/  SEL R15, R12, R15, P0 ;  /* 0x0000000f0c0f7207 */ /* 0x000fe40000000000 */
[----:B------:R-:W-:Y:S02]  /*0f20*/  SEL R11, R11, R14, P0 ;  /* 0x0000000e0b0b7207 */ /* 0x000fe40000000000 */
[----:B------:R-:W-:Y:S01]  /*0f30*/  ISETP.GE.U32.AND P0, PT, R9, UR6, PT ;  /* 0x0000000609007c0c */ /* 0x000fe2000bf06070 */
[----:B------:R-:W-:Y:S01]  /*0f40*/  VIADD R12, R15, 0x1 ;  /* 0x000000010f0c7836 */ /* 0x000fe20000000000 */
[----:B------:R-:W-:-:S02]  /*0f50*/  ISETP.NE.U32.AND P1, PT, RZ, UR6, PT ;  /* 0x00000006ff007c0c */ /* 0x000fc4000bf25070 */
[----:B------:R-:W-:Y:S01]  /*0f60*/  ISETP.GE.U32.AND.EX P0, PT, R11, UR7, PT, P0 ;  /* 0x000000070b007c0c */ /* 0x000fe2000bf06100 */
[----:B------:R-:W-:Y:S01]  /*0f70*/  IMAD.MOV.U32 R11, RZ, RZ, 0x0 ;  /* 0x00000000ff0b7424 */ /* 0x000fe200078e00ff */
[----:B------:R-:W-:Y:S02]  /*0f80*/  ISETP.NE.AND.EX P1, PT, RZ, UR7, PT, P1 ;  /* 0x00000007ff007c0c */ /* 0x000fe4000bf25310 */
[----:B------:R-:W-:-:S04]  /*0f90*/  SEL R12, R12, R15, P0 ;  /* 0x0000000f0c0c7207 */ /* 0x000fc80000000000 */
[----:B------:R-:W-:Y:S01]  /*0fa0*/  SEL R12, R12, 0xffffffff, P1 ;  /* 0xffffffff0c0c7807 */ /* 0x000fe20000800000 */
[----:B------:R-:W-:Y:S06]  /*0fb0*/  RET.REL.NODEC R10 `(mergeBatchResults) ;  /* 0xfffffff00a107950 */ /* 0x000fec0003c3ffff */
.L_x_11:
[----:B------:R-:W-:-:S00]  /*0fc0*/  BRA `(.L_x_11) ;  /* 0xfffffffc00fc7947 */ /* 0x000fc0000383ffff */
[----:B------:R-:W-:-:S00]  /*0fd0*/  NOP ;  /* 0x0000000000007918 */ /* 0x000fc00000000000 */
        /* <DEDUP_REMOVED lines=10> */
.L_x_70:


//--------------------- .text.mergeDbResults      --------------------------
	.section	.text.mergeDbResults,"ax",@progbits
	.align	128
        .global         mergeDbResults
        .type           mergeDbResults,@function
        .size           mergeDbResults,(.L_x_71 - mergeDbResults)
        .other          mergeDbResults,@"STO_CUDA_ENTRY STV_DEFAULT"
mergeDbResults:
.text.mergeDbResults:
        /* <DEDUP_REMOVED lines=22> */
[----:B------:R-:W0:Y:S01]  /*0160*/  LDCU.64 UR20, c[0x0][0x390] ;  /* 0x00007200ff1477ac */ /* 0x000e220008000a00 */
[----:B------:R-:W0:Y:S01]  /*0170*/  LDCU.64 UR22, c[0x0][0x3b0] ;  /* 0x00007600ff1677ac */ /* 0x000e220008000a00 */
[----:B------:R-:W-:Y:S01]  /*0180*/  UMOV UR4, URZ ;  /* 0x000000ff00047c82 */ /* 0x000fe20008000000 */
[----:B------:R-:W-:Y:S01]  /*0190*/  UMOV UR9, 0x1 ;  /* 0x0000000100097882 */ /* 0x000fe20000000000 */
[----:B-1234-:R-:W-:-:S05]  /*01a0*/  UMOV UR5, URZ ;  /* 0x000000ff00057c82 */ /* 0x01efca0008000000 */
.L_x_30:
[C---:B012---:R-:W-:Y:S01]  /*01b0*/  LEA R6, P0, R0.reuse, UR9, 0x6 ;  /* 0x0000000900067c11 */ /* 0x047fe2000f8030ff */
        /* <DEDUP_REMOVED lines=32> */
.L_x_13:
[----:B------:R-:W-:-:S07]  /*03c0*/  MOV R10, 0x3e0 ;  /* 0x000003e0000a7802 */ /* 0x000fce0000000f00 */
[----:B0-----:R-:W-:Y:S05]  /*03d0*/  CALL.REL.NOINC `($__internal_1_$__cuda_sm20_div_u64) ;  /* 0x0000000800587944 */ /* 0x001fea0003c00000 */
[----:B------:R-:W-:Y:S01]  /*03e0*/  IADD3 R11, PT, PT, -R12, RZ, RZ ;  /* 0x000000ff0c0b7210 */ /* 0x000fe20007ffe1ff */
[----:B------:R-:W-:Y:S02]  /*03f0*/  IMAD.U32 R9, RZ, RZ, UR13 ;  /* 0x0000000dff097e24 */ /* 0x000fe4000f8e00ff */
[----:B------:R-:W-:Y:S02]  /*0400*/  IMAD.MOV.U32 R10, RZ, RZ, R12 ;  /* 0x000000ffff0a7224 */ /* 0x000fe400078e000c */
[----:B------:R-:W-:-:S07]  /*0410*/  IMAD R8, R11, R9, R8 ;  /* 0x000000090b087224 */ /* 0x000fce00078e0208 */
.L_x_14:
[----:B0-----:R-:W-:Y:S05]  /*0420*/  BSYNC.RECONVERGENT B0 ;  /* 0x0000000000007941 */ /* 0x001fea0003800200 */
.L_x_12:
[----:B------:R-:W2:Y:S04]  /*0430*/  LDG.E.64 R12, desc[UR10][R2.64] ;  /* 0x0000000a020c7981 */ /* 0x000ea8000c1e1b00 */
[----:B------:R-:W3:Y:S01]  /*0440*/  LDG.E.64 R14, desc[UR10][R4.64] ;  /* 0x0000000a040e7981 */ /* 0x000ee2000c1e1b00 */
[----:B------:R-:W-:Y:S01]  /*0450*/  ISETP.GE.U32.AND P0, PT, R8, R9, PT ;  /* 0x000000090800720c */ /* 0x000fe20003f06070 */
[----:B------:R-:W-:Y:S01]  /*0460*/  UIADD3 UR8, UPT, UPT, UR9, -0x1, URZ ;  /* 0xffffffff09087890 */ /* 0x000fe2000fffe0ff */
[----:B------:R-:W-:Y:S01]  /*0470*/  ISETP.GE.U32.AND P1, PT, R10, UR14, PT ;  /* 0x0000000e0a007c0c */ /* 0x000fe2000bf26070 */
[----:B------:R-:W-:Y:S01]  /*0480*/  BSSY.RECONVERGENT B0, `(.L_x_15) ;  /* 0x0000030000007945 */ /* 0x000fe20003800200 */
[----:B------:R-:W-:-:S04]  /*0490*/  ISETP.GE.U32.AND.EX P0, PT, RZ, UR12, PT, P0 ;  /* 0x0000000cff007c0c */ /* 0x000fc8000bf06100 */
[----:B------:R-:W-:Y:S02]  /*04a0*/  ISETP.GE.U32.OR.EX P0, PT, RZ, UR15, P0, P1 ;  /* 0x0000000fff007c0c */ /* 0x000fe40008706510 */
[----:B--2---:R-:W-:Y:S02]  /*04b0*/  SHF.R.U64 R11, R12, UR8, R13 ;  /* 0x000000080c0b7c19 */ /* 0x004fe4000800120d */
[----:B---3--:R-:W-:-:S09]  /*04c0*/  SHF.R.U64 R12, R14, UR8, R15 ;  /* 0x000000080e0c7c19 */ /* 0x008fd2000800120f */
[----:B------:R-:W-:Y:S05]  /*04d0*/  @P0 BRA `(.L_x_16) ;  /* 0x0000000000a80947 */ /* 0x000fea0003800000 */
[----:B------:R-:W-:Y:S01]  /*04e0*/  LOP3.LUT P2, RZ, R11, 0x1, RZ, 0xc0, !PT ;  /* 0x000000010bff7812 */ /* 0x000fe2000784c0ff */
[----:B------:R-:W-:Y:S01]  /*04f0*/  BSSY.RECONVERGENT B1, `(.L_x_17) ;  /* 0x000000d000017945 */ /* 0x000fe20003800200 */
[----:B------:R-:W-:-:S04]  /*0500*/  LOP3.LUT P1, RZ, R12, 0x1, RZ, 0xc0, !PT ;  /* 0x000000010cff7812 */ /* 0x000fc8000782c0ff */
[----:B------:R-:W-:-:S07]  /*0510*/  PLOP3.LUT P0, PT, P2, P1, PT, 0x2f, 0xf2 ;  /* 0x0000000000f2781c */ /* 0x000fce0001702577 */
[----:B------:R-:W-:Y:S06]  /*0520*/  @!P2 BRA `(.L_x_18) ;  /* 0x000000000024a947 */ /* 0x000fec0003800000 */
[----:B------:R-:W-:Y:S01]  /*0530*/  LEA R14, P2, R10, UR16, 0x2 ;  /* 0x000000100a0e7c11 */ /* 0x000fe2000f8410ff */
[----:B------:R-:W-:-:S03]  /*0540*/  IMAD.MOV.U32 R17, RZ, RZ, 0x1 ;  /* 0x00000001ff117424 */ /* 0x000fc600078e00ff */
[----:B------:R-:W-:-:S06]  /*0550*/  LEA.HI.X R15, R10, UR17, RZ, 0x2, P2 ;  /* 0x000000110a0f7c11 */ /* 0x000fcc00090f14ff */
[----:B------:R-:W2:Y:S02]  /*0560*/  ATOMG.E.ADD.STRONG.GPU PT, R15, desc[UR10][R14.64], R17 ;  /* 0x800000110e0f79a8 */ /* 0x000ea400081ef10a */
[----:B--2---:R-:W-:-:S13]  /*0570*/  ISETP.GT.U32.AND P2, PT, R15, 0xff, PT ;  /* 0x000000ff0f00780c */ /* 0x004fda0003f44070 */
[----:B------:R-:W0:Y:S01]  /*0580*/  @!P2 LDC.64 R12, c[0x0][0x3d0] ;  /* 0x0000f400ff0cab82 */ /* 0x000e220000000a00 */
[----:B------:R-:W-:-:S04]  /*0590*/  @!P2 IMAD R11, R10, 0x100, R15 ;  /* 0x000001000a0ba824 */ /* 0x000fc800078e020f */
[----:B0-----:R-:W-:-:S05]  /*05a0*/  @!P2 IMAD.WIDE.U32 R12, R11, 0x4, R12 ;  /* 0x000000040b0ca825 */ /* 0x001fca00078e000c */
[----:B------:R0:W-:Y:S02]  /*05b0*/  @!P2 STG.E desc[UR10][R12.64], R8 ;  /* 0x000000080c00a986 */ /* 0x0001e4000c10190a */
.L_x_18:
[----:B------:R-:W-:Y:S05]  /*05c0*/  BSYNC.RECONVERGENT B1 ;  /* 0x0000000000017941 */ /* 0x000fea0003800200 */
.L_x_17:
[----:B------:R-:W-:Y:S04]  /*05d0*/  BSSY.RECONVERGENT B1, `(.L_x_19) ;  /* 0x000000b000017945 */ /* 0x000fe80003800200 */
[----:B------:R-:W-:Y:S05]  /*05e0*/  @!P1 BRA `(.L_x_20) ;  /* 0x0000000000249947 */ /* 0x000fea0003800000 */
[----:B------:R-:W-:Y:S01]  /*05f0*/  LEA R14, P1, R10, UR18, 0x2 ;  /* 0x000000120a0e7c11 */ /* 0x000fe2000f8210ff */
[----:B------:R-:W-:-:S03]  /*0600*/  IMAD.MOV.U32 R17, RZ, RZ, 0x1 ;  /* 0x00000001ff117424 */ /* 0x000fc600078e00ff */
[----:B------:R-:W-:-:S06]  /*0610*/  LEA.HI.X R15, R10, UR19, RZ, 0x2, P1 ;  /* 0x000000130a0f7c11 */ /* 0x000fcc00088f14ff */
[----:B------:R-:W2:Y:S02]  /*0620*/  ATOMG.E.ADD.STRONG.GPU PT, R15, desc[UR10][R14.64], R17 ;  /* 0x800000110e0f79a8 */ /* 0x000ea400081ef10a */
[----:B--2---:R-:W-:-:S13]  /*0630*/  ISETP.GT.U32.AND P1, PT, R15, 0xff, PT ;  /* 0x000000ff0f00780c */ /* 0x004fda0003f24070 */
[----:B0-----:R-:W0:Y:S01]  /*0640*/  @!P1 LDC.64 R12, c[0x0][0x3d8] ;  /* 0x0000f600ff0c9b82 */ /* 0x001e220000000a00 */
[----:B------:R-:W-:-:S04]  /*0650*/  @!P1 IMAD R11, R10, 0x100, R15 ;  /* 0x000001000a0b9824 */ /* 0x000fc800078e020f */
[----:B0-----:R-:W-:-:S05]  /*0660*/  @!P1 IMAD.WIDE.U32 R12, R11, 0x4, R12 ;  /* 0x000000040b0c9825 */ /* 0x001fca00078e000c */
[----:B------:R1:W-:Y:S02]  /*0670*/  @!P1 STG.E desc[UR10][R12.64], R8 ;  /* 0x000000080c009986 */ /* 0x0003e4000c10190a */
.L_x_20:
[----:B------:R-:W-:Y:S05]  /*0680*/  BSYNC.RECONVERGENT B1 ;  /* 0x0000000000017941 */ /* 0x000fea0003800200 */
.L_x_19:
[----:B------:R-:W-:Y:S05]  /*0690*/  @P0 BRA `(.L_x_16) ;  /* 0x0000000000380947 */ /* 0x000fea0003800000 */
[C---:B------:R-:W-:Y:S01]  /*06a0*/  IMAD.SHL.U32 R14, R10.reuse, 0x4, RZ ;  /* 0x000000040a0e7824 */ /* 0x040fe200078e00ff */
[----:B------:R-:W-:Y:S01]  /*06b0*/  SHF.L.U64.HI R11, R10, 0x2, RZ ;  /* 0x000000020a0b7819 */ /* 0x000fe200000102ff */
[----:B------:R-:W-:-:S03]  /*06c0*/  IMAD.MOV.U32 R19, RZ, RZ, 0x1 ;  /* 0x00000001ff137424 */ /* 0x000fc600078e00ff */
[C---:B01----:R-:W-:Y:S02]  /*06d0*/  IADD3 R12, P0, PT, R14.reuse, UR20, RZ ;  /* 0x000000140e0c7c10 */ /* 0x043fe4000ff1e0ff */
[----:B------:R-:W-:Y:S02]  /*06e0*/  IADD3 R14, P1, PT, R14, UR22, RZ ;  /* 0x000000160e0e7c10 */ /* 0x000fe4000ff3e0ff */
[C---:B------:R-:W-:Y:S02]  /*06f0*/  IADD3.X R13, PT, PT, R11.reuse, UR21, RZ, P0, !PT ;  /* 0x000000150b0d7c10 */ /* 0x040fe400087fe4ff */
[----:B------:R-:W-:-:S03]  /*0700*/  IADD3.X R15, PT, PT, R11, UR23, RZ, P1, !PT ;  /* 0x000000170b0f7c10 */ /* 0x000fc60008ffe4ff */
[----:B------:R2:W-:Y:S04]  /*0710*/  REDG.E.MIN.STRONG.GPU desc[UR10][R12.64], R8 ;  /* 0x000000080c00798e */ /* 0x0005e8000c92e10a */
[----:B------:R-:W3:Y:S02]  /*0720*/  ATOMG.E.ADD.STRONG.GPU PT, R15, desc[UR10][R14.64], R19 ;  /* 0x800000130e0f79a8 */ /* 0x000ee400081ef10a */
[----:B---3--:R-:W-:-:S13]  /*0730*/  ISETP.GT.U32.AND P0, PT, R15, 0xff, PT ;  /* 0x000000ff0f00780c */ /* 0x008fda0003f04070 */
[----:B------:R-:W0:Y:S01]  /*0740*/  @!P0 LDC.64 R16, c[0x0][0x3b8] ;  /* 0x0000ee00ff108b82 */ /* 0x000e220000000a00 */
[----:B------:R-:W-:-:S05]  /*0750*/  @!P0 LEA R11, R10, R15, 0x8 ;  /* 0x0000000f0a0b8211 */ /* 0x000fca00078e40ff */
[----:B0-----:R-:W-:-:S05]  /*0760*/  @!P0 IMAD.WIDE.U32 R10, R11, 0x4, R16 ;  /* 0x000000040b0a8825 */ /* 0x001fca00078e0010 */
[----:B------:R2:W-:Y:S02]  /*0770*/  @!P0 STG.E desc[UR10][R10.64], R8 ;  /* 0x000000080a008986 */ /* 0x0005e4000c10190a */
.L_x_16:
[----:B------:R-:W-:Y:S05]  /*0780*/  BSYNC.RECONVERGENT B0 ;  /* 0x0000000000007941 */ /* 0x000fea0003800200 */
.L_x_15:
[----:B012---:R-:W-:Y:S01]  /*0790*/  LOP3.LUT R8, R7, UR12, RZ, 0xfc, !PT ;  /* 0x0000000c07087c12 */ /* 0x007fe2000f8efcff */
[----:B------:R-:W-:Y:S03]  /*07a0*/  BSSY.RECONVERGENT B0, `(.L_x_21) ;  /* 0x0000020000007945 */ /* 0x000fe60003800200 */
[----:B------:R-:W-:-:S13]  /*07b0*/  ISETP.NE.U32.AND P0, PT, R8, RZ, PT ;  /* 0x000000ff0800720c */ /* 0x000fda0003f05070 */
[----:B------:R-:W-:Y:S05]  /*07c0*/  @P0 BRA `(.L_x_22) ;  /* 0x0000000000540947 */ /* 0x000fea0003800000 */
[----:B------:R-:W0:Y:S01]  /*07d0*/  I2F.U32.RP R12, R9 ;  /* 0x00000009000c7306 */ /* 0x000e220000209000 */
        /* <DEDUP_REMOVED lines=20> */
.L_x_22:
[----:B------:R-:W-:Y:S01]  /*0920*/  MOV R9, R7 ;  /* 0x0000000700097202 */ /* 0x000fe20000000f00 */
[----:B------:R-:W-:Y:S01]  /*0930*/  IMAD.MOV.U32 R8, RZ, RZ, R6 ;  /* 0x000000ffff087224 */ /* 0x000fe200078e0006 */
[----:B------:R-:W-:-:S07]  /*0940*/  MOV R10, 0x960 ;  /* 0x00000960000a7802 */ /* 0x000fce0000000f00 */
[----:B------:R-:W-:Y:S05]  /*0950*/  CALL.REL.NOINC `($__internal_1_$__cuda_sm20_div_u64) ;  /* 0x0000000000f87944 */ /* 0x000fea0003c00000 */
[--C-:B------:R-:W-:Y:S02]  /*0960*/  IMAD.MOV R8, RZ, RZ, -R12.reuse ;  /* 0x000000ffff087224 */ /* 0x100fe400078e0a0c */
[----:B------:R-:W-:Y:S02]  /*0970*/  IMAD.U32 R9, RZ, RZ, UR13 ;  /* 0x0000000dff097e24 */ /* 0x000fe4000f8e00ff */
[----:B------:R-:W-:Y:S02]  /*0980*/  IMAD.MOV.U32 R7, RZ, RZ, R12 ;  /* 0x000000ffff077224 */ /* 0x000fe400078e000c */
[----:B------:R-:W-:-:S07]  /*0990*/  IMAD R6, R8, R9, R6 ;  /* 0x0000000908067224 */ /* 0x000fce00078e0206 */
.L_x_23:
[----:B------:R-:W-:Y:S05]  /*09a0*/  BSYNC.RECONVERGENT B0 ;  /* 0x0000000000007941 */ /* 0x000fea0003800200 */
.L_x_21:
[----:B------:R-:W2:Y:S04]  /*09b0*/  LDG.E.64 R10, desc[UR10][R2.64] ;  /* 0x0000000a020a7981 */ /* 0x000ea8000c1e1b00 */
[----:B------:R-:W3:Y:S01]  /*09c0*/  LDG.E.64 R12, desc[UR10][R4.64] ;  /* 0x0000000a040c7981 */ /* 0x000ee2000c1e1b00 */
[----:B------:R-:W-:Y:S01]  /*09d0*/  ISETP.GE.U32.AND P0, PT, R6, R9, PT ;  /* 0x000000090600720c */ /* 0x000fe20003f06070 */
[----:B------:R-:W-:Y:S01]  /*09e0*/  BSSY.RECONVERGENT B0, `(.L_x_24) ;  /* 0x0000031000007945 */ /* 0x000fe20003800200 */
[----:B------:R-:W-:Y:S02]  /*09f0*/  ISETP.GE.U32.AND P1, PT, R7, UR14, PT ;  /* 0x0000000e07007c0c */ /* 0x000fe4000bf26070 */
        /* <DEDUP_REMOVED lines=12> */
[----:B------:R-:W-:-:S05]  /*0ac0*/  LEA.HI.X R11, R7, UR17, RZ, 0x2, P2 ;  /* 0x00000011070b7c11 */ /* 0x000fca00090f14ff */
[----:B------:R-:W2:Y:S02]  /*0ad0*/  ATOMG.E.ADD.STRONG.GPU PT, R10, desc[UR10][R10.64], R15 ;  /* 0x8000000f0a0a79a8 */ /* 0x000ea400081ef10a */
[----:B--2---:R-:W-:-:S13]  /*0ae0*/  ISETP.GT.U32.AND P2, PT, R10, 0xff, PT ;  /* 0x000000ff0a00780c */ /* 0x004fda0003f44070 */
[----:B------:R-:W0:Y:S01]  /*0af0*/  @!P2 LDC.64 R8, c[0x0][0x3d0] ;  /* 0x0000f400ff08ab82 */ /* 0x000e220000000a00 */
[----:B------:R-:W-:-:S04]  /*0b00*/  @!P2 IMAD R13, R7, 0x100, R10 ;  /* 0x00000100070da824 */ /* 0x000fc800078e020a */
[----:B0-----:R-:W-:-:S05]  /*0b10*/  @!P2 IMAD.WIDE.U32 R8, R13, 0x4, R8 ;  /* 0x000000040d08a825 */ /* 0x001fca00078e0008 */
[----:B------:R0:W-:Y:S02]  /*0b20*/  @!P2 STG.E desc[UR10][R8.64], R6 ;  /* 0x000000060800a986 */ /* 0x0001e4000c10190a */
.L_x_27:
[----:B------:R-:W-:Y:S05]  /*0b30*/  BSYNC.RECONVERGENT B1 ;  /* 0x0000000000017941 */ /* 0x000fea0003800200 */
.L_x_26:
[----:B------:R-:W-:Y:S04]  /*0b40*/  BSSY.RECONVERGENT B1, `(.L_x_28) ;  /* 0x000000b000017945 */ /* 0x000fe80003800200 */
[----:B------:R-:W-:Y:S05]  /*0b50*/  @!P1 BRA `(.L_x_29) ;  /* 0x0000000000249947 */ /* 0x000fea0003800000 */
[----:B------:R-:W-:Y:S01]  /*0b60*/  LEA R10, P1, R7, UR18, 0x2 ;  /* 0x00000012070a7c11 */ /* 0x000fe2000f8210ff */
[----:B------:R-:W-:-:S03]  /*0b70*/  IMAD.MOV.U32 R15, RZ, RZ, 0x1 ;  /* 0x00000001ff0f7424 */ /* 0x000fc600078e00ff */
[----:B------:R-:W-:-:S05]  /*0b80*/  LEA.HI.X R11, R7, UR19, RZ, 0x2, P1 ;  /* 0x00000013070b7c11 */ /* 0x000fca00088f14ff */
[----:B------:R-:W2:Y:S02]  /*0b90*/  ATOMG.E.ADD.STRONG.GPU PT, R10, desc[UR10][R10.64], R15 ;  /* 0x8000000f0a0a79a8 */ /* 0x000ea400081ef10a */
[----:B--2---:R-:W-:-:S13]  /*0ba0*/  ISETP.GT.U32.AND P1, PT, R10, 0xff, PT ;  /* 0x000000ff0a00780c */ /* 0x004fda0003f24070 */
[----:B0-----:R-:W0:Y:S01]  /*0bb0*/  @!P1 LDC.64 R8, c[0x0][0x3d8] ;  /* 0x0000f600ff089b82 */ /* 0x001e220000000a00 */
[----:B------:R-:W-:-:S04]  /*0bc0*/  @!P1 IMAD R13, R7, 0x100, R10 ;  /* 0x00000100070d9824 */ /* 0x000fc800078e020a */
[----:B0-----:R-:W-:-:S05]  /*0bd0*/  @!P1 IMAD.WIDE.U32 R8, R13, 0x4, R8 ;  /* 0x000000040d089825 */ /* 0x001fca00078e0008 */
[----:B------:R1:W-:Y:S02]  /*0be0*/  @!P1 STG.E desc[UR10][R8.64], R6 ;  /* 0x0000000608009986 */ /* 0x0003e4000c10190a */
.L_x_29:
[----:B------:R-:W-:Y:S05]  /*0bf0*/  BSYNC.RECONVERGENT B1 ;  /* 0x0000000000017941 */ /* 0x000fea0003800200 */
.L_x_28:
[----:B------:R-:W-:Y:S05]  /*0c00*/  @P0 BRA `(.L_x_25) ;  /* 0x0000000000380947 */ /* 0x000fea0003800000 */
[C---:B------:R-:W-:Y:S01]  /*0c10*/  SHF.L.U32 R12, R7.reuse, 0x2, RZ ;  /* 0x00000002070c7819 */ /* 0x040fe200000006ff */
[----:B------:R-:W-:Y:S01]  /*0c20*/  IMAD.MOV.U32 R15, RZ, RZ, 0x1 ;  /* 0x00000001ff0f7424 */ /* 0x000fe200078e00ff */
[----:B01----:R-:W-:Y:S02]  /*0c30*/  SHF.L.U64.HI R8, R7, 0x2, RZ ;  /* 0x0000000207087819 */ /* 0x003fe400000102ff */
[C---:B------:R-:W-:Y:S02]  /*0c40*/  IADD3 R10, P0, PT, R12.reuse, UR20, RZ ;  /* 0x000000140c0a7c10 */ /* 0x040fe4000ff1e0ff */
[----:B------:R-:W-:Y:S02]  /*0c50*/  IADD3 R12, P1, PT, R12, UR22, RZ ;  /* 0x000000160c0c7c10 */ /* 0x000fe4000ff3e0ff */
[C---:B------:R-:W-:Y:S02]  /*0c60*/  IADD3.X R11, PT, PT, R8.reuse, UR21, RZ, P0, !PT ;  /* 0x00000015080b7c10 */ /* 0x040fe400087fe4ff */
[----:B------:R-:W-:-:S03]  /*0c70*/  IADD3.X R13, PT, PT, R8, UR23, RZ, P1, !PT ;  /* 0x00000017080d7c10 */ /* 0x000fc60008ffe4ff */
[----:B------:R2:W-:Y:S04]  /*0c80*/  REDG.E.MIN.STRONG.GPU desc[UR10][R10.64], R6 ;  /* 0x000000060a00798e */ /* 0x0005e8000c92e10a */
[----:B------:R-:W3:Y:S02]  /*0c90*/  ATOMG.E.ADD.STRONG.GPU PT, R12, desc[UR10][R12.64], R15 ;  /* 0x8000000f0c0c79a8 */ /* 0x000ee400081ef10a */
[----:B---3--:R-:W-:-:S13]  /*0ca0*/  ISETP.GT.U32.AND P0, PT, R12, 0xff, PT ;  /* 0x000000ff0c00780c */ /* 0x008fda0003f04070 */
[----:B------:R-:W0:Y:S01]  /*0cb0*/  @!P0 LDC.64 R8, c[0x0][0x3b8] ;  /* 0x0000ee00ff088b82 */ /* 0x000e220000000a00 */
[----:B------:R-:W-:-:S04]  /*0cc0*/  @!P0 IMAD R7, R7, 0x100, R12 ;  /* 0x0000010007078824 */ /* 0x000fc800078e020c */
[----:B0-----:R-:W-:-:S05]  /*0cd0*/  @!P0 IMAD.WIDE.U32 R8, R7, 0x4, R8 ;  /* 0x0000000407088825 */ /* 0x001fca00078e0008 */
[----:B------:R2:W-:Y:S02]  /*0ce0*/  @!P0 STG.E desc[UR10][R8.64], R6 ;  /* 0x0000000608008986 */ /* 0x0005e4000c10190a */
.L_x_25:
[----:B------:R-:W-:Y:S05]  /*0cf0*/  BSYNC.RECONVERGENT B0 ;  /* 0x0000000000007941 */ /* 0x000fea0003800200 */
.L_x_24:
[----:B------:R-:W-:-:S04]  /*0d00*/  UIADD3 UR9, UP0, UPT, UR9, 0x2, URZ ;  /* 0x0000000209097890 */ /* 0x000fc8000ff1e0ff */
[----:B------:R-:W-:Y:S01]  /*0d10*/  UIADD3.X UR5, UPT, UPT, URZ, UR5, URZ, UP0, !UPT ;  /* 0x00000005ff057290 */ /* 0x000fe200087fe4ff */
[----:B------:R-:W-:Y:S11]  /*0d20*/  BRA.U UP1, `(.L_x_30) ;  /* 0xfffffff501207547 */ /* 0x000ff6000b83ffff */
[----:B------:R-:W-:Y:S05]  /*0d30*/  EXIT ;  /* 0x000000000000794d */ /* 0x000fea0003800000 */
        .weak           $__internal_1_$__cuda_sm20_div_u64
        .type           $__internal_1_$__cuda_sm20_div_u64,@function
        .size           $__internal_1_$__cuda_sm20_div_u64,(.L_x_71 - $__internal_1_$__cuda_sm20_div_u64)
$__internal_1_$__cuda_sm20_div_u64:
        /* <DEDUP_REMOVED lines=8> */
[----:B------:R-:W-:-:S04]  /*0dc0*/  IMAD.HI.U32 R14, R12, R17, RZ ;  /* 0x000000110c0e7227 */ /* 0x000fc800078e00ff */
[----:B------:R-:W-:Y:S02]  /*0dd0*/  IMAD.X R19, RZ, RZ, ~R15, P0 ;  /* 0x000000ffff137224 */ /* 0x000fe400000e0e0f */
[----:B------:R-:W-:Y:S02]  /*0de0*/  IMAD.MOV.U32 R15, RZ, RZ, R12 ;  /* 0x000000ffff0f7224 */ /* 0x000fe400078e000c */
[-C--:B------:R-:W-:Y:S02]  /*0df0*/  IMAD R21, R13, R19.reuse, RZ ;  /* 0x000000130d157224 */ /* 0x080fe400078e02ff */
[----:B------:R-:W-:-:S04]  /*0e00*/  IMAD.WIDE.U32 R14, P0, R12, R19, R14 ;  /* 0x000000130c0e7225 */ /* 0x000fc8000780000e */
[----:B------:R-:W-:-:S04]  /*0e10*/  IMAD.HI.U32 R11, R13, R19, RZ ;  /* 0x000000130d0b7227 */ /* 0x000fc800078e00ff */
[----:B------:R-:W-:-:S04]  /*0e20*/  IMAD.HI.U32 R14, P1, R13, R17, R14 ;  /* 0x000000110d0e7227 */ /* 0x000fc8000782000e */
[----:B------:R-:W-:Y:S01]  /*0e30*/  IMAD.X R11, R11, 0x1, R13, P0 ;  /* 0x000000010b0b7824 */ /* 0x000fe200000e060d */
[----:B------:R-:W-:-:S04]  /*0e40*/  IADD3 R15, P2, PT, R21, R14, RZ ;  /* 0x0000000e150f7210 */ /* 0x000fc80007f5e0ff */
[----:B------:R-:W-:Y:S01]  /*0e50*/  IADD3.X R11, PT, PT, RZ, RZ, R11, P2, P1 ;  /* 0x000000ffff0b7210 */ /* 0x000fe200017e240b */
[----:B------:R-:W-:-:S04]  /*0e60*/  IMAD.WIDE.U32 R12, R15, UR6, RZ ;  /* 0x000000060f0c7c25 */ /* 0x000fc8000f8e00ff */
        /* <DEDUP_REMOVED lines=8> */
[----:B------:R-:W-:Y:S02]  /*0ef0*/  HFMA2 R13, -RZ, RZ, 0, 0 ;  /* 0x00000000ff0d7431 */ /* 0x000fe400000001ff */
[----:B------:R-:W-:Y:S01]  /*0f00*/  IMAD.HI.U32 R12, R11, R12, RZ ;  /* 0x0000000c0b0c7227 */ /* 0x000fe200078e00ff */
[----:B------:R-:W-:-:S03]  /*0f10*/  IADD3 R15, P2, PT, R16, R15, RZ ;  /* 0x0000000f100f7210 */ /* 0x000fc60007f5e0ff */
[----:B------:R-:W-:Y:S02]  /*0f20*/  IMAD.X R11, R12, 0x1, R11, P0 ;  /* 0x000000010c0b7824 */ /* 0x000fe400000e060b */
[----:B------:R-:W-:-:S03]  /*0f30*/  IMAD.HI.U32 R12, R15, R8, RZ ;  /* 0x000000080f0c7227 */ /* 0x000fc600078e00ff */
[----:B------:R-:W-:Y:S01]  /*0f40*/  IADD3.X R11, PT, PT, RZ, RZ, R11, P2, P1 ;  /* 0x000000ffff0b7210 */ /* 0x000fe200017e240b */
        /* <DEDUP_REMOVED lines=28> */
[----:B------:R-:W-:Y:S06]  /*1110*/  RET.REL.NODEC R10 `(mergeDbResults) ;  /* 0xffffffec0ab87950 */ /* 0x000fec0003c3ffff */
.L_x_31:
        /* <DEDUP_REMOVED lines=14> */
.L_x_71:


//--------------------- .text.openResults         --------------------------
	.section	.text.openResults,"ax",@progbits
	.align	128
        .global         openResults
        .type           openResults,@function
        .size           openResults,(.L_x_72 - openResults)
        .other          openResults,@"STO_CUDA_ENTRY STV_DEFAULT"
openResults:
.text.openResults:
        /* <DEDUP_REMOVED lines=10> */
[C---:B------:R-:W-:Y:S01]  /*00a0*/  IMAD.SHL.U32 R6, R0.reuse, 0x8, RZ ;  /* 0x0000000800067824 */ /* 0x040fe200078e00ff */
[----:B------:R-:W-:Y:S01]  /*00b0*/  SHF.R.U32.HI R7, RZ, 0x1d, R0 ;  /* 0x0000001dff077819 */ /* 0x000fe20000011600 */
[----:B------:R-:W1:Y:S01]  /*00c0*/  LDCU.64 UR8, c[0x0][0x390] ;  /* 0x00007200ff0877ac */ /* 0x000e620008000a00 */
[----:B------:R-:W2:Y:S01]  /*00d0*/  LDCU.64 UR10, c[0x0][0x358] ;  /* 0x00006b00ff0a77ac */ /* 0x000ea20008000a00 */
[----:B------:R-:W3:Y:S01]  /*00e0*/  LDCU.128 UR12, c[0x0][0x400] ;  /* 0x00008000ff0c77ac */ /* 0x000ee20008000c00 */
[----:B------:R-:W-:Y:S01]  /*00f0*/  IMAD.SHL.U32 R8, R0, 0x80, RZ ;  /* 0x0000008000087824 */ /* 0x000fe200078e00ff */
[----:B------:R-:W4:Y:S01]  /*0100*/  LDCU UR26, c[0x0][0x3a4] ;  /* 0x00007480ff1a77ac */ /* 0x000f220008000800 */
[C---:B0-----:R-:W-:Y:S02]  /*0110*/  IADD3 R2, P0, PT, R6.reuse, UR4, RZ ;  /* 0x0000000406027c10 */ /* 0x041fe4000ff1e0ff */
[C---:B------:R-:W-:Y:S01]  /*0120*/  IADD3 R4, P1, PT, R6.reuse, UR6, RZ ;  /* 0x0000000606047c10 */ /* 0x040fe2000ff3e0ff */
[----:B------:R-:W0:Y:S01]  /*0130*/  LDCU UR27, c[0x0][0x3a0] ;  /* 0x00007400ff1b77ac */ /* 0x000e220008000800 */
[----:B-1----:R-:W-:-:S02]  /*0140*/  IADD3 R6, P2, PT, R6, UR8, RZ ;  /* 0x0000000806067c10 */ /* 0x002fc4000ff5e0ff */
[C---:B------:R-:W-:Y:S01]  /*0150*/  IADD3.X R3, PT, PT, R7.reuse, UR5, RZ, P0, !PT ;  /* 0x0000000507037c10 */ /* 0x040fe200087fe4ff */
[----:B------:R-:W1:Y:S01]  /*0160*/  LDCU.64 UR4, c[0x0][0x410] ;  /* 0x00008200ff0477ac */ /* 0x000e620008000a00 */
[C---:B------:R-:W-:Y:S02]  /*0170*/  IADD3.X R5, PT, PT, R7.reuse, UR7, RZ, P1, !PT ;  /* 0x0000000707057c10 */ /* 0x040fe40008ffe4ff */
[----:B------:R-:W-:Y:S01]  /*0180*/  IADD3.X R7, PT, PT, R7, UR9, RZ, P2, !PT ;  /* 0x0000000907077c10 */ /* 0x000fe200097fe4ff */
[----:B------:R-:W5:Y:S01]  /*0190*/  LDCU.64 UR6, c[0x0][0x3f8] ;  /* 0x00007f00ff0677ac */ /* 0x000f620008000a00 */
[----:B--2---:R-:W2:Y:S01]  /*01a0*/  LDG.E.64 R2, desc[UR10][R2.64] ;  /* 0x0000000a02027981 */ /* 0x004ea2000c1e1b00 */
[----:B------:R-:W0:Y:S03]  /*01b0*/  LDCU.64 UR28, c[0x0][0x3a0] ;  /* 0x00007400ff1c77ac */ /* 0x000e260008000a00 */
[----:B------:R-:W2:Y:S01]  /*01c0*/  LDG.E.64 R4, desc[UR10][R4.64] ;  /* 0x0000000a04047981 */ /* 0x000ea2000c1e1b00 */
[----:B------:R-:W0:Y:S03]  /*01d0*/  LDCU.64 UR16, c[0x0][0x3c0] ;  /* 0x00007800ff1077ac */ /* 0x000e260008000a00 */
[----:B------:R-:W2:Y:S01]  /*01e0*/  LDG.E.64 R6, desc[UR10][R6.64] ;  /* 0x0000000a06067981 */ /* 0x000ea2000c1e1b00 */
[----:B------:R-:W-:-:S02]  /*01f0*/  LOP3.LUT R14, R8, 0x2, RZ, 0xfc, !PT ;  /* 0x00000002080e7812 */ /* 0x000fc400078efcff */
[----:B------:R-:W-:Y:S01]  /*0200*/  SHF.R.U32.HI R8, RZ, 0x19, R0 ;  /* 0x00000019ff087819 */ /* 0x000fe20000011600 */
[----:B------:R-:W0:Y:S01]  /*0210*/  LDCU.64 UR18, c[0x0][0x3a8] ;  /* 0x00007500ff1277ac */ /* 0x000e220008000a00 */
[C---:B---3--:R-:W-:Y:S02]  /*0220*/  IADD3 R16, P2, PT, R14.reuse, UR14, RZ ;  /* 0x0000000e0e107c10 */ /* 0x048fe4000ff5e0ff */
[C---:B------:R-:W-:Y:S01]  /*0230*/  IADD3 R18, P3, PT, R14.reuse, UR12, RZ ;  /* 0x0000000c0e127c10 */ /* 0x040fe2000ff7e0ff */
[----:B------:R-:W3:Y:S01]  /*0240*/  LDCU.64 UR20, c[0x0][0x3b0] ;  /* 0x00007600ff1477ac */ /* 0x000ee20008000a00 */
[C---:B-1----:R-:W-:Y:S02]  /*0250*/  IADD3 R12, P0, PT, R14.reuse, UR4, RZ ;  /* 0x000000040e0c7c10 */ /* 0x042fe4000ff1e0ff */
[----:B-----5:R-:W-:Y:S01]  /*0260*/  IADD3 R14, P1, PT, R14, UR6, RZ ;  /* 0x000000060e0e7c10 */ /* 0x020fe2000ff3e0ff */
[----:B------:R-:W1:Y:S01]  /*0270*/  LDCU.64 UR22, c[0x0][0x3c8] ;  /* 0x00007900ff1677ac */ /* 0x000e620008000a00 */
[----:B------:R-:W-:-:S02]  /*0280*/  IADD3.X R17, PT, PT, R8, UR15, RZ, P2, !PT ;  /* 0x0000000f08117c10 */ /* 0x000fc400097fe4ff */
[C---:B------:R-:W-:Y:S01]  /*0290*/  IADD3.X R19, PT, PT, R8.reuse, UR13, RZ, P3, !PT ;  /* 0x0000000d08137c10 */ /* 0x040fe20009ffe4ff */
[----:B------:R-:W0:Y:S01]  /*02a0*/  LDCU.64 UR24, c[0x0][0x398] ;  /* 0x00007300ff1877ac */ /* 0x000e220008000a00 */
[C---:B------:R-:W-:Y:S02]  /*02b0*/  IADD3.X R15, PT, PT, R8.reuse, UR7, RZ, P1, !PT ;  /* 0x00000007080f7c10 */ /* 0x040fe40008ffe4ff */
[----:B------:R-:W-:Y:S01]  /*02c0*/  IADD3.X R13, PT, PT, R8, UR5, RZ, P0, !PT ;  /* 0x00000005080d7c10 */ /* 0x000fe200087fe4ff */
[----:B------:R-:W-:Y:S01]  /*02d0*/  UMOV UR4, URZ ;  /* 0x000000ff00047c82 */ /* 0x000fe20008000000 */
[----:B------:R-:W-:Y:S01]  /*02e0*/  UMOV UR9, 0x1 ;  /* 0x0000000100097882 */ /* 0x000fe20000000000 */
[----:B------:R-:W-:Y:S01]  /*02f0*/  UMOV UR5, URZ ;  /* 0x000000ff00057c82 */ /* 0x000fe20008000000 */
[----:B--2---:R-:W-:Y:S02]  /*0300*/  LOP3.LUT R2, R6, R4, R2, 0x96, !PT ;  /* 0x0000000406027212 */ /* 0x004fe400078e9602 */
[----:B01-34-:R-:W-:-:S07]  /*0310*/  LOP3.LUT R3, R7, R5, R3, 0x96, !PT ;  /* 0x0000000507037212 */ /* 0x01bfce00078e9603 */
.L_x_42:
[C---:B--2---:R-:W-:Y:S01]  /*0320*/  LEA R10, P0, R0.reuse, UR9, 0x6 ;  /* 0x00000009000a7c11 */ /* 0x044fe2000f8030ff */
[----:B------:R-:W-:Y:S01]  /*0330*/  IMAD.U32 R7, RZ, RZ, UR26 ;  /* 0x0000001aff077e24 */ /* 0x000fe2000f8e00ff */
[----:B------:R-:W0:Y:S01]  /*0340*/  LDCU.64 UR6, c[0x0][0x3a0] ;  /* 0x00007400ff0677ac */ /* 0x000e220008000a00 */
[----:B------:R-:W-:Y:S01]  /*0350*/  BSSY.RECONVERGENT B0, `(.L_x_32) ;  /* 0x000002a000007945 */ /* 0x000fe20003800200 */
[----:B------:R-:W-:Y:S02]  /*0360*/  LEA.HI.X R11, R0, UR5, RZ, 0x6, P0 ;  /* 0x00000005000b7c11 */ /* 0x000fe400080f34ff */
[----:B------:R-:W-:-:S04]  /*0370*/  IADD3 R8, P0, PT, R10, -0x1, RZ ;  /* 0xffffffff0a087810 */ /* 0x000fc80007f1e0ff */
[----:B------:R-:W-:-:S04]  /*0380*/  IADD3.X R9, PT, PT, R11, -0x1, RZ, P0, !PT ;  /* 0xffffffff0b097810 */ /* 0x000fc800007fe4ff */
[----:B------:R-:W-:-:S04]  /*0390*/  LOP3.LUT R4, R9, R7, RZ, 0xfc, !PT ;  /* 0x0000000709047212 */ /* 0x000fc800078efcff */
[----:B------:R-:W-:-:S13]  /*03a0*/  ISETP.NE.U32.AND P0, PT, R4, RZ, PT ;  /* 0x000000ff0400720c */ /* 0x000fda0003f05070 */
[----:B0-----:R-:W-:Y:S05]  /*03b0*/  @P0 BRA `(.L_x_33) ;  /* 0x00000000005c0947 */ /* 0x001fea0003800000 */
[----:B------:R-:W-:-:S04]  /*03c0*/  IMAD.U32 R4, RZ, RZ, UR27 ;  /* 0x0000001bff047e24 */ /* 0x000fc8000f8e00ff */
[----:B------:R-:W0:Y:S01]  /*03d0*/  I2F.U32.RP R5, R4 ;  /* 0x0000000400057306 */ /* 0x000e220000209000 */
[----:B------:R-:W-:-:S07]  /*03e0*/  ISETP.NE.U32.AND P2, PT, R4, RZ, PT ;  /* 0x000000ff0400720c */ /* 0x000fce0003f45070 */
[----:B0-----:R-:W0:Y:S02]  /*03f0*/  MUFU.RCP R5, R5 ;  /* 0x0000000500057308 */ /* 0x001e240000001000 */
[----:B0-----:R-:W-:-:S06]  /*0400*/  VIADD R20, R5, 0xffffffe ;  /* 0x0ffffffe05147836 */ /* 0x001fcc0000000000 */
[----:B------:R0:W1:Y:S02]  /*0410*/  F2I.FTZ.U32.TRUNC.NTZ R21, R20 ;  /* 0x0000001400157305 */ /* 0x000064000021f000 */
[----:B0-----:R-:W-:Y:S02]  /*0420*/  IMAD.MOV.U32 R20, RZ, RZ, RZ ;  /* 0x000000ffff147224 */ /* 0x001fe400078e00ff */
[----:B-1----:R-:W-:-:S04]  /*0430*/  IMAD R6, R21, R4, RZ ;  /* 0x0000000415067224 */ /* 0x002fc800078e02ff */
        /* <DEDUP_REMOVED lines=8> */
[----:B------:R-:W-:Y:S01]  /*04c0*/  ISETP.GE.U32.AND P1, PT, R9, R4, PT ;  /* 0x000000040900720c */ /* 0x000fe20003f26070 */
[----:B------:R-:W-:-:S12]  /*04d0*/  IMAD.MOV.U32 R9, RZ, RZ, RZ ;  /* 0x000000ffff097224 */ /* 0x000fd800078e00ff */
[----:B------:R-:W-:Y:S01]  /*04e0*/  @P1 VIADD R5, R5, 0x1 ;  /* 0x0000000105051836 */ /* 0x000fe20000000000 */
[----:B------:R-:W-:-:S05]  /*04f0*/  @!P2 LOP3.LUT R5, RZ, R4, RZ, 0x33, !PT ;  /* 0x00000004ff05a212 */ /* 0x000fca00078e33ff */
[----:B------:R-:W-:-:S04]  /*0500*/  IMAD.MOV R21, RZ, RZ, -R5 ;  /* 0x000000ffff157224 */ /* 0x000fc800078e0a05 */
[----:B------:R-:W-:Y:S01]  /*0510*/  IMAD R8, R4, R21, R8 ;  /* 0x0000001504087224 */ /* 0x000fe200078e0208 */
[----:B------:R-:W-:Y:S06]  /*0520*/  BRA `(.L_x_34) ;  /* 0x0000000000307947 */ /* 0x000fec0003800000 */
.L_x_33:
[----:B------:R-:W-:Y:S01]  /*0530*/  IMAD.MOV.U32 R21, RZ, RZ, R8 ;  /* 0x000000ffff157224 */ /* 0x000fe200078e0008 */
[----:B------:R-:W-:Y:S01]  /*0540*/  MOV R20, 0x570 ;  /* 0x0000057000147802 */ /* 0x000fe20000000f00 */
[----:B------:R-:W-:-:S07]  /*0550*/  IMAD.MOV.U32 R22, RZ, RZ, R9 ;  /* 0x000000ffff167224 */ /* 0x000fce00078e0009 */
[----:B------:R-:W-:Y:S05]  /*0560*/  CALL.REL.NOINC `($__internal_2_$__cuda_sm20_div_u64) ;  /* 0x0000000800cc7944 */ /* 0x000fea0003c00000 */
[----:B------:R-:W-:Y:S01]  /*0570*/  IADD3 R21, P0, PT, RZ, -R5, RZ ;  /* 0x80000005ff157210 */ /* 0x000fe20007f1e0ff */
[----:B------:R-:W-:Y:S02]  /*0580*/  IMAD.U32 R4, RZ, RZ, UR28 ;  /* 0x0000001cff047e24 */ /* 0x000fe4000f8e00ff */
[----:B------:R-:W-:Y:S02]  /*0590*/  IMAD.U32 R7, RZ, RZ, UR29 ;  /* 0x0000001dff077e24 */ /* 0x000fe4000f8e00ff */
[----:B------:R-:W-:Y:S02]  /*05a0*/  IMAD.X R23, RZ, RZ, ~R6, P0 ;  /* 0x000000ffff177224 */ /* 0x000fe400000e0e06 */
[----:B------:R-:W-:-:S04]  /*05b0*/  IMAD.WIDE.U32 R8, R21, R4, R8 ;  /* 0x0000000415087225 */ /* 0x000fc800078e0008 */
[----:B------:R-:W-:-:S04]  /*05c0*/  IMAD R6, R23, R4, RZ ;  /* 0x0000000417067224 */ /* 0x000fc800078e02ff */
[----:B------:R-:W-:-:S04]  /*05d0*/  IMAD R21, R21, R7, R6 ;  /* 0x0000000715157224 */ /* 0x000fc800078e0206 */
[----:B------:R-:W-:-:S07]  /*05e0*/  IMAD.IADD R9, R9, 0x1, R21 ;  /* 0x0000000109097824 */ /* 0x000fce00078e0215 */
.L_x_34:
[----:B------:R-:W-:Y:S05]  /*05f0*/  BSYNC.RECONVERGENT B0 ;  /* 0x0000000000007941 */ /* 0x000fea0003800200 */
.L_x_32:
[----:B------:R-:W-:Y:S01]  /*0600*/  UIADD3 UR8, UPT, UPT, UR9, -0x1, URZ ;  /* 0xffffffff09087890 */ /* 0x000fe2000fffe0ff */
[----:B------:R-:W-:Y:S01]  /*0610*/  IMAD.MOV.U32 R6, RZ, RZ, 0x1 ;  /* 0x00000001ff067424 */ /* 0x000fe200078e00ff */
[----:B------:R-:W-:Y:S01]  /*0620*/  ISETP.GE.U32.AND P0, PT, R8, UR16, PT ;  /* 0x0000001008007c0c */ /* 0x000fe2000bf06070 */
[----:B------:R-:W-:Y:S01]  /*0630*/  BSSY.RECONVERGENT B0, `(.L_x_35) ;  /* 0x0000039000007945 */ /* 0x000fe20003800200 */
[----:B------:R-:W-:Y:S02]  /*0640*/  ISETP.GE.U32.AND P1, PT, R5, UR18, PT ;  /* 0x0000001205007c0c */ /* 0x000fe4000bf26070 */
[----:B------:R-:W-:Y:S02]  /*0650*/  SHF.L.U32 R21, R6, UR8, RZ ;  /* 0x0000000806157c19 */ /* 0x000fe400080006ff */
[----:B------:R-:W-:Y:S02]  /*0660*/  ISETP.GE.U32.AND.EX P0, PT, RZ, UR17, PT, P0 ;  /* 0x00000011ff007c0c */ /* 0x000fe4000bf06100 */
[----:B------:R-:W-:-:S02]  /*0670*/  LOP3.LUT P2, RZ, R21, R2, RZ, 0xc0, !PT ;  /* 0x0000000215ff7212 */ /* 0x000fc4000784c0ff */
[----:B------:R-:W-:Y:S02]  /*0680*/  SHF.L.U64.HI R20, R6, UR8, RZ ;  /* 0x0000000806147c19 */ /* 0x000fe400080102ff */
[----:B------:R-:W-:Y:S02]  /*0690*/  ISETP.GE.U32.OR.EX P0, PT, RZ, UR19, P0, P1 ;  /* 0x00000013ff007c0c */ /* 0x000fe40008706510 */
[----:B------:R-:W-:Y:S02]  /*06a0*/  LOP3.LUT P1, RZ, R20, R3, RZ, 0xc0, P2 ;  /* 0x0000000314ff7212 */ /* 0x000fe4000102c0ff */
[----:B------:R-:W-:Y:S02]  /*06b0*/  LOP3.LUT R7, R11, R7, RZ, 0xfc, !PT ;  /* 0x000000070b077212 */ /* 0x000fe400078efcff */
[----:B------:R-:W-:Y:S02]  /*06c0*/  PLOP3.LUT P0, PT, P0, P1, PT, 0xf2, 0x2f ;  /* 0x00000000002f781c */ /* 0x000fe40000703e72 */
[----:B------:R-:W-:-:S11]  /*06d0*/  ISETP.NE.U32.AND P1, PT, R7, RZ, PT ;  /* 0x000000ff0700720c */ /* 0x000fd60003f25070 */
[----:B------:R-:W-:Y:S05]  /*06e0*/  @P0 BRA `(.L_x_36) ;  /* 0x0000000000b40947 */ /* 0x000fea0003800000 */
[----:B------:R-:W0:Y:S01]  /*06f0*/  S2R R7, SR_LANEID ;  /* 0x0000000000077919 */ /* 0x000e220000000000 */
[----:B------:R-:W-:Y:S01]  /*0700*/  VOTEU.ANY UR8, UPT, PT ;  /* 0x0000000000087886 */ /* 0x000fe200038e0100 */
[----:B------:R-:W1:Y:S01]  /*0710*/  LDC.64 R22, c[0x0][0x3f0] ;  /* 0x0000fc00ff167b82 */ /* 0x000e620000000a00 */
[----:B------:R-:W0:Y:S08]  /*0720*/  FLO.U32 R26, UR8 ;  /* 0x00000008001a7d00 */ /* 0x000e3000080e0000 */
[----:B------:R-:W1:Y:S01]  /*0730*/  POPC R29, UR8 ;  /* 0x00000008001d7d09 */ /* 0x000e620008000000 */
[----:B0-----:R-:W-:-:S13]  /*0740*/  ISETP.EQ.U32.AND P0, PT, R26, R7, PT ;  /* 0x000000071a00720c */ /* 0x001fda0003f02070 */
[----:B-1----:R-:W2:Y:S01]  /*0750*/  @P0 ATOMG.E.ADD.STRONG.GPU PT, R23, desc[UR10][R22.64], R29 ;  /* 0x8000001d161709a8 */ /* 0x002ea200081ef10a */
[----:B------:R-:W0:Y:S02]  /*0760*/  S2R R20, SR_LTMASK ;  /* 0x0000000000147919 */ /* 0x000e240000003900 */
[----:B0-----:R-:W-:Y:S02]  /*0770*/  LOP3.LUT R28, R20, UR8, RZ, 0xc0, !PT ;  /* 0x00000008141c7c12 */ /* 0x001fe4000f8ec0ff */
[----:B------:R-:W0:Y:S04]  /*0780*/  LDC.64 R20, c[0x0][0x3d0] ;  /* 0x0000f400ff147b82 */ /* 0x000e280000000a00 */
[----:B------:R-:W1:Y:S01]  /*0790*/  POPC R28, R28 ;  /* 0x0000001c001c7309 */ /* 0x000e620000000000 */
[----:B--2---:R2:W1:Y:S03]  /*07a0*/  SHFL.IDX PT, R7, R23, R26, 0x1f ;  /* 0x00001f1a17077589 */ /* 0x00446600000e0000 */
[----:B--2---:R-:W2:Y:S01]  /*07b0*/  LDC.64 R22, c[0x0][0x3e0] ;  /* 0x0000f800ff167b82 */ /* 0x004ea20000000a00 */
[----:B-1----:R-:W-:-:S05]  /*07c0*/  IMAD.IADD R7, R7, 0x1, R28 ;  /* 0x0000000107077824 */ /* 0x002fca00078e021c */
[----:B------:R-:W-:-:S13]  /*07d0*/  ISETP.GT.U32.AND P0, PT, R7, 0x3e7, PT ;  /* 0x000003e70700780c */ /* 0x000fda0003f04070 */
[----:B------:R-:W3:Y:S01]  /*07e0*/  @!P0 LDG.E.U16 R27, desc[UR10][R14.64+-0x2] ;  /* 0xfffffe0a0e1b8981 */ /* 0x000ee2000c1e1500 */
[C---:B0-----:R-:W-:Y:S02]  /*07f0*/  @!P0 IMAD.WIDE.U32 R24, R7.reuse, 0x2, R20 ;  /* 0x0000000207188825 */ /* 0x041fe400078e0014 */
[----:B------:R-:W0:Y:S03]  /*0800*/  LDC.64 R20, c[0x0][0x3d8] ;  /* 0x0000f600ff147b82 */ /* 0x000e260000000a00 */
[----:B---3--:R-:W-:Y:S04]  /*0810*/  @!P0 STG.E.U16 desc[UR10][R24.64], R27 ;  /* 0x0000001b18008986 */ /* 0x008fe8000c10150a */
[----:B------:R-:W3:Y:S01]  /*0820*/  @!P0 LDG.E.U16 R29, desc[UR10][R18.64+-0x2] ;  /* 0xfffffe0a121d8981 */ /* 0x000ee2000c1e1500 */
[----:B0-----:R-:W-:-:S05]  /*0830*/  @!P0 IMAD.WIDE.U32 R20, R7, 0x2, R20 ;  /* 0x0000000207148825 */ /* 0x001fca00078e0014 */
[----:B---3--:R0:W-:Y:S04]  /*0840*/  @!P0 STG.E.U16 desc[UR10][R20.64], R29 ;  /* 0x0000001d14008986 */ /* 0x0081e8000c10150a */
[----:B------:R-:W3:Y:S01]  /*0850*/  @!P0 LDG.E.U16 R28, desc[UR10][R16.64+-0x2] ;  /* 0xfffffe0a101c8981 */ /* 0x000ee2000c1e1500 */
[----:B--2---:R-:W-:-:S04]  /*0860*/  @!P0 IMAD.WIDE.U32 R22, R7, 0x2, R22 ;  /* 0x0000000207168825 */ /* 0x004fc800078e0016 */
[----:B0-----:R-:W-:-:S04]  /*0870*/  IMAD.HI.U32 R20, R5, 0x8421085, RZ ;  /* 0x0842108505147827 */ /* 0x001fc800078e00ff */
[----:B------:R-:W-:Y:S01]  /*0880*/  IMAD.IADD R5, R5, 0x1, -R20 ;  /* 0x0000000105057824 */ /* 0x000fe200078e0a14 */
[----:B------:R-:W-:-:S04]  /*0890*/  IADD3 R24, P2, PT, R8, UR20, RZ ;  /* 0x0000001408187c10 */ /* 0x000fc8000ff5e0ff */
[----:B------:R-:W-:Y:S02]  /*08a0*/  LEA.HI R5, R5, R20, RZ, 0x1f ;  /* 0x0000001405057211 */ /* 0x000fe400078ff8ff */
[----:B------:R-:W-:Y:S02]  /*08b0*/  IADD3.X R25, PT, PT, R9, UR21, RZ, P2, !PT ;  /* 0x0000001509197c10 */ /* 0x000fe400097fe4ff */
[----:B------:R-:W-:Y:S01]  /*08c0*/  SHF.R.U32.HI R5, RZ, 0x4, R5 ;  /* 0x00000004ff057819 */ /* 0x000fe20000011605 */
[----:B------:R-:W0:Y:S01]  /*08d0*/  LDC.64 R8, c[0x0][0x3e8] ;  /* 0x0000fa00ff087b82 */ /* 0x000e220000000a00 */
[----:B---3--:R1:W-:Y:S04]  /*08e0*/  @!P0 STG.E.U16 desc[UR10][R22.64], R28 ;  /* 0x0000001c16008986 */ /* 0x0083e8000c10150a */
[----:B------:R-:W2:Y:S01]  /*08f0*/  @!P0 LDG.E.U16 R26, desc[UR10][R12.64+-0x2] ;  /* 0xfffffe0a0c1a8981 */ /* 0x000ea2000c1e1500 */
[----:B------:R-:W-:-:S04]  /*0900*/  IMAD.WIDE.U32 R24, R5, UR22, R24 ;  /* 0x0000001605187c25 */ /* 0x000fc8000f8e0018 */
[----:B------:R-:W-:Y:S01]  /*0910*/  IMAD R5, R5, UR23, R25 ;  /* 0x0000001705057c24 */ /* 0x000fe2000f8e0219 */
[----:B------:R-:W-:Y:S01]  /*0920*/  LOP3.LUT R25, R24, 0x3f, RZ, 0xc0, !PT ;  /* 0x0000003f18197812 */ /* 0x000fe200078ec0ff */
[----:B0-----:R-:W-:-:S03]  /*0930*/  @!P0 IMAD.WIDE.U32 R8, R7, 0x2, R8 ;  /* 0x0000000207088825 */ /* 0x001fc600078e0008 */
[----:B------:R-:W-:Y:S02]  /*0940*/  SHF.R.U64 R20, R24, 0x3, R5 ;  /* 0x0000000318147819 */ /* 0x000fe40000001205 */
[-C--:B-1----:R-:W-:Y:S02]  /*0950*/  SHF.L.U64.HI R23, R6, R25.reuse, RZ ;  /* 0x0000001906177219 */ /* 0x082fe400000102ff */
[----:B------:R-:W-:Y:S02]  /*0960*/  LOP3.LUT R20, R20, 0x1ffffff8, RZ, 0xc0, !PT ;  /* 0x1ffffff814147812 */ /* 0x000fe400078ec0ff */
[----:B------:R-:W-:Y:S02]  /*0970*/  SHF.L.U32 R22, R6, R25, RZ ;  /* 0x0000001906167219 */ /* 0x000fe400000006ff */
[----:B------:R-:W-:-:S05]  /*0980*/  IADD3 R20, P2, PT, R20, UR24, RZ ;  /* 0x0000001814147c10 */ /* 0x000fca000ff5e0ff */
[----:B------:R-:W-:Y:S01]  /*0990*/  IMAD.X R21, RZ, RZ, UR25, P2 ;  /* 0x00000019ff157e24 */ /* 0x000fe200090e06ff */
[----:B--2---:R0:W-:Y:S04]  /*09a0*/  @!P0 STG.E.U16 desc[UR10][R8.64], R26 ;  /* 0x0000001a08008986 */ /* 0x0041e8000c10150a */
[----:B------:R0:W-:Y:S03]  /*09b0*/  REDG.E.OR.64.STRONG.GPU desc[UR10][R20.64], R22 ;  /* 0x000000161400798e */ /* 0x0001e6000f12e50a */
.L_x_36:
[----:B------:R-:W-:Y:S05]  /*09c0*/  BSYNC.RECONVERGENT B0 ;  /* 0x0000000000007941 */ /* 0x000fea0003800200 */
.L_x_35:
[----:B------:R-:W-:Y:S04]  /*09d0*/  BSSY.RECONVERGENT B0, `(.L_x_37) ;  /* 0x0000024000007945 */ /* 0x000fe80003800200 */
        /* <DEDUP_REMOVED lines=23> */
.L_x_38:
[----:B0-----:R-:W-:Y:S01]  /*0b50*/  IMAD.MOV.U32 R21, RZ, RZ, R10 ;  /* 0x000000ffff157224 */ /* 0x001fe200078e000a */
[----:B------:R-:W-:Y:S01]  /*0b60*/  MOV R20, 0xb90 ;  /* 0x00000b9000147802 */ /* 0x000fe20000000f00 */
[----:B------:R-:W-:-:S07]  /*0b70*/  IMAD.MOV.U32 R22, RZ, RZ, R11 ;  /* 0x000000ffff167224 */ /* 0x000fce00078e000b */
[----:B------:R-:W-:Y:S05]  /*0b80*/  CALL.REL.NOINC `($__internal_2_$__cuda_sm20_div_u64) ;  /* 0x0000000400447944 */ /* 0x000fea0003c00000 */
[----:B------:R-:W-:Y:S01]  /*0b90*/  IADD3 R7, P0, PT, RZ, -R5, RZ ;  /* 0x80000005ff077210 */ /* 0x000fe20007f1e0ff */
[----:B------:R-:W-:-:S04]  /*0ba0*/  IMAD.MOV.U32 R8, RZ, RZ, R5 ;  /* 0x000000ffff087224 */ /* 0x000fc800078e0005 */
[----:B------:R-:W-:Y:S02]  /*0bb0*/  IMAD.X R6, RZ, RZ, ~R6, P0 ;  /* 0x000000ffff067224 */ /* 0x000fe400000e0e06 */
[----:B------:R-:W-:-:S04]  /*0bc0*/  IMAD.WIDE.U32 R10, R7, UR28, R10 ;  /* 0x0000001c070a7c25 */ /* 0x000fc8000f8e000a */
[----:B------:R-:W-:Y:S02]  /*0bd0*/  IMAD R6, R6, UR28, RZ ;  /* 0x0000001c06067c24 */ /* 0x000fe4000f8e02ff */
[----:B------:R-:W-:Y:S02]  /*0be0*/  IMAD.MOV.U32 R4, RZ, RZ, R10 ;  /* 0x000000ffff047224 */ /* 0x000fe400078e000a */
[----:B------:R-:W-:-:S04]  /*0bf0*/  IMAD R7, R7, UR29, R6 ;  /* 0x0000001d07077c24 */ /* 0x000fc8000f8e0206 */
[----:B------:R-:W-:-:S07]  /*0c00*/  IMAD.IADD R5, R7, 0x1, R11 ;  /* 0x0000000107057824 */ /* 0x000fce00078e020b */
.L_x_39:
[----:B------:R-:W-:Y:S05]  /*0c10*/  BSYNC.RECONVERGENT B0 ;  /* 0x0000000000007941 */ /* 0x000fea0003800200 */
.L_x_37:
[----:B------:R-:W-:Y:S01]  /*0c20*/  IMAD.MOV.U32 R6, RZ, RZ, 0x1 ;  /* 0x00000001ff067424 */ /* 0x000fe200078e00ff */
[----:B------:R-:W-:Y:S01]  /*0c30*/  ISETP.GE.U32.AND P0, PT, R4, UR16, PT ;  /* 0x0000001004007c0c */ /* 0x000fe2000bf06070 */
[----:B------:R-:W-:Y:S01]  /*0c40*/  BSSY.RECONVERGENT B0, `(.L_x_40) ;  /* 0x0000037000007945 */ /* 0x000fe20003800200 */
[----:B------:R-:W-:Y:S02]  /*0c50*/  ISETP.GE.U32.AND P1, PT, R8, UR18, PT ;  /* 0x0000001208007c0c */ /* 0x000fe4000bf26070 */
[C---:B------:R-:W-:Y:S02]  /*0c60*/  SHF.L.U32 R7, R6.reuse, UR9, RZ ;  /* 0x0000000906077c19 */ /* 0x040fe400080006ff */
[----:B------:R-:W-:Y:S02]  /*0c70*/  ISETP.GE.U32.AND.EX P0, PT, RZ, UR17, PT, P0 ;  /* 0x00000011ff007c0c */ /* 0x000fe4000bf06100 */
[----:B------:R-:W-:Y:S02]  /*0c80*/  LOP3.LUT P2, RZ, R7, R2, RZ, 0xc0, !PT ;  /* 0x0000000207ff7212 */ /* 0x000fe4000784c0ff */
[----:B------:R-:W-:-:S02]  /*0c90*/  SHF.L.U64.HI R10, R6, UR9, RZ ;  /* 0x00000009060a7c19 */ /* 0x000fc400080102ff */
[----:B------:R-:W-:Y:S02]  /*0ca0*/  ISETP.GE.U32.OR.EX P0, PT, RZ, UR19, P0, P1 ;  /* 0x00000013ff007c0c */ /* 0x000fe40008706510 */
[----:B------:R-:W-:-:S04]  /*0cb0*/  LOP3.LUT P1, RZ, R10, R3, RZ, 0xc0, P2 ;  /* 0x000000030aff7212 */ /* 0x000fc8000102c0ff */
[----:B------:R-:W-:-:S13]  /*0cc0*/  PLOP3.LUT P0, PT, P0, P1, PT, 0xf2, 0x2f ;  /* 0x00000000002f781c */ /* 0x000fda0000703e72 */
[----:B------:R-:W-:Y:S05]  /*0cd0*/  @P0 BRA `(.L_x_41) ;  /* 0x0000000000b40947 */ /* 0x000fea0003800000 */
[----:B------:R-:W0:Y:S01]  /*0ce0*/  S2R R7, SR_LANEID ;  /* 0x0000000000077919 */ /* 0x000e220000000000 */
[----:B------:R-:W-:Y:S01]  /*0cf0*/  VOTEU.ANY UR6, UPT, PT ;  /* 0x0000000000067886 */ /* 0x000fe200038e0100 */
[----:B------:R-:W1:Y:S01]  /*0d00*/  LDC.64 R10, c[0x0][0x3f0] ;  /* 0x0000fc00ff0a7b82 */ /* 0x000e620000000a00 */
[----:B------:R-:W0:Y:S01]  /*0d10*/  FLO.U32 R24, UR6 ;  /* 0x0000000600187d00 */ /* 0x000e2200080e0000 */
[----:B------:R-:W2:Y:S06]  /*0d20*/  S2R R25, SR_LTMASK ;  /* 0x0000000000197919 */ /* 0x000eac0000003900 */
[----:B------:R-:W3:Y:S01]  /*0d30*/  LDC.64 R22, c[0x0][0x3d8] ;  /* 0x0000f600ff167b82 */ /* 0x000ee20000000a00 */
[----:B------:R-:W1:Y:S01]  /*0d40*/  POPC R9, UR6 ;  /* 0x0000000600097d09 */ /* 0x000e620008000000 */
[----:B0-----:R-:W-:-:S13]  /*0d50*/  ISETP.EQ.U32.AND P0, PT, R24, R7, PT ;  /* 0x000000071800720c */ /* 0x001fda0003f02070 */
[----:B-1----:R-:W4:Y:S01]  /*0d60*/  @P0 ATOMG.E.ADD.STRONG.GPU PT, R9, desc[UR10][R10.64], R9 ;  /* 0x800000090a0909a8 */ /* 0x002f2200081ef10a */
[----:B--2---:R-:W-:-:S04]  /*0d70*/  LOP3.LUT R25, R25, UR6, RZ, 0xc0, !PT ;  /* 0x0000000619197c12 */ /* 0x004fc8000f8ec0ff */
[----:B------:R0:W1:Y:S01]  /*0d80*/  POPC R20, R25 ;  /* 0x0000001900147309 */ /* 0x0000620000000000 */
[----:B----4-:R0:W1:Y:S02]  /*0d90*/  SHFL.IDX PT, R7, R9, R24, 0x1f ;  /* 0x00001f1809077589 */ /* 0x01006400000e0000 */
[----:B0-----:R-:W0:Y:S01]  /*0da0*/  LDC.64 R24, c[0x0][0x3e0] ;  /* 0x0000f800ff187b82 */ /* 0x001e220000000a00 */
[----:B-1----:R-:W-:-:S07]  /*0db0*/  IMAD.IADD R7, R7, 0x1, R20 ;  /* 0x0000000107077824 */ /* 0x002fce00078e0214 */
[----:B------:R-:W1:Y:S01]  /*0dc0*/  LDC.64 R20, c[0x0][0x3d0] ;  /* 0x0000f400ff147b82 */ /* 0x000e620000000a00 */
[----:B------:R-:W-:-:S13]  /*0dd0*/  ISETP.GT.U32.AND P0, PT, R7, 0x3e7, PT ;  /* 0x000003e70700780c */ /* 0x000fda0003f04070 */
[----:B------:R-:W2:Y:S01]  /*0de0*/  @!P0 LDG.E.U16 R27, desc[UR10][R14.64] ;  /* 0x0000000a0e1b8981 */ /* 0x000ea2000c1e1500 */
[----:B-1----:R-:W-:-:S05]  /*0df0*/  @!P0 IMAD.WIDE.U32 R20, R7, 0x2, R20 ;  /* 0x0000000207148825 */ /* 0x002fca00078e0014 */
[----:B--2---:R1:W-:Y:S04]  /*0e00*/  @!P0 STG.E.U16 desc[UR10][R20.64], R27 ;  /* 0x0000001b14008986 */ /* 0x0043e8000c10150a */
[----:B------:R-:W2:Y:S01]  /*0e10*/  @!P0 LDG.E.U16 R29, desc[UR10][R18.64] ;  /* 0x0000000a121d8981 */ /* 0x000ea2000c1e1500 */
[----:B---3--:R-:W-:-:S05]  /*0e20*/  @!P0 IMAD.WIDE.U32 R22, R7, 0x2, R22 ;  /* 0x0000000207168825 */ /* 0x008fca00078e0016 */
[----:B--2---:R2:W-:Y:S04]  /*0e30*/  @!P0 STG.E.U16 desc[UR10][R22.64], R29 ;  /* 0x0000001d16008986 */ /* 0x0045e8000c10150a */
[----:B------:R-:W3:Y:S01]  /*0e40*/  @!P0 LDG.E.U16 R26, desc[UR10][R16.64] ;  /* 0x0000000a101a8981 */ /* 0x000ee2000c1e1500 */
[----:B0-----:R-:W-:-:S04]  /*0e50*/  @!P0 IMAD.WIDE.U32 R24, R7, 0x2, R24 ;  /* 0x0000000207188825 */ /* 0x001fc800078e0018 */
[----:B------:R-:W-:-:S04]  /*0e60*/  IMAD.HI.U32 R11, R8, 0x8421085, RZ ;  /* 0x08421085080b7827 */ /* 0x000fc800078e00ff */
[----:B------:R-:W-:Y:S01]  /*0e70*/  IMAD.IADD R8, R8, 0x1, -R11 ;  /* 0x0000000108087824 */ /* 0x000fe200078e0a0b */
[----:B------:R-:W-:-:S04]  /*0e80*/  IADD3 R10, P1, PT, R4, UR20, RZ ;  /* 0x00000014040a7c10 */ /* 0x000fc8000ff3e0ff */
[----:B------:R-:W-:Y:S02]  /*0e90*/  LEA.HI R8, R8, R11, RZ, 0x1f ;  /* 0x0000000b08087211 */ /* 0x000fe400078ff8ff */
[----:B------:R-:W-:Y:S02]  /*0ea0*/  IADD3.X R11, PT, PT, R5, UR21, RZ, P1, !PT ;  /* 0x00000015050b7c10 */ /* 0x000fe40008ffe4ff */
[----:B-1----:R-:W-:Y:S01]  /*0eb0*/  SHF.R.U32.HI R21, RZ, 0x4, R8 ;  /* 0x00000004ff157819 */ /* 0x002fe20000011608 */
[----:B------:R-:W0:Y:S04]  /*0ec0*/  LDC.64 R4, c[0x0][0x3e8] ;  /* 0x0000fa00ff047b82 */ /* 0x000e280000000a00 */
[C---:B------:R-:W-:Y:S01]  /*0ed0*/  IMAD.WIDE.U32 R10, R21.reuse, UR22, R10 ;  /* 0x00000016150a7c25 */ /* 0x040fe2000f8e000a */
[----:B---3--:R2:W-:Y:S04]  /*0ee0*/  @!P0 STG.E.U16 desc[UR10][R24.64], R26 ;  /* 0x0000001a18008986 */ /* 0x0085e8000c10150a */
[----:B------:R-:W3:Y:S01]  /*0ef0*/  @!P0 LDG.E.U16 R9, desc[UR10][R12.64] ;  /* 0x0000000a0c098981 */ /* 0x000ee2000c1e1500 */
[----:B------:R-:W-:Y:S01]  /*0f00*/  IMAD R21, R21, UR23, R11 ;  /* 0x0000001715157c24 */ /* 0x000fe2000f8e020b */
[----:B------:R-:W-:Y:S01]  /*0f10*/  LOP3.LUT R11, R10, 0x3f, RZ, 0xc0, !PT ;  /* 0x0000003f0a0b7812 */ /* 0x000fe200078ec0ff */
[----:B0-----:R-:W-:-:S03]  /*0f20*/  @!P0 IMAD.WIDE.U32 R4, R7, 0x2, R4 ;  /* 0x0000000207048825 */ /* 0x001fc600078e0004 */
[----:B------:R-:W-:Y:S02]  /*0f30*/  SHF.R.U64 R8, R10, 0x3, R21 ;  /* 0x000000030a087819 */ /* 0x000fe40000001215 */
[-C--:B------:R-:W-:Y:S02]  /*0f40*/  SHF.L.U64.HI R21, R6, R11.reuse, RZ ;  /* 0x0000000b06157219 */ /* 0x080fe400000102ff */
[----:B------:R-:W-:Y:S02]  /*0f50*/  LOP3.LUT R8, R8, 0x1ffffff8, RZ, 0xc0, !PT ;  /* 0x1ffffff808087812 */ /* 0x000fe400078ec0ff */
[----:B------:R-:W-:Y:S02]  /*0f60*/  SHF.L.U32 R20, R6, R11, RZ ;  /* 0x0000000b06147219 */ /* 0x000fe400000006ff */
[----:B------:R-:W-:-:S05]  /*0f70*/  IADD3 R10, P1, PT, R8, UR24, RZ ;  /* 0x00000018080a7c10 */ /* 0x000fca000ff3e0ff */
[----:B------:R-:W-:Y:S01]  /*0f80*/  IMAD.X R11, RZ, RZ, UR25, P1 ;  /* 0x00000019ff0b7e24 */ /* 0x000fe200088e06ff */
[----:B---3--:R2:W-:Y:S04]  /*0f90*/  @!P0 STG.E.U16 desc[UR10][R4.64], R9 ;  /* 0x0000000904008986 */ /* 0x0085e8000c10150a */
[----:B------:R2:W-:Y:S03]  /*0fa0*/  REDG.E.OR.64.STRONG.GPU desc[UR10][R10.64], R20 ;  /* 0x000000140a00798e */ /* 0x0005e6000f12e50a */
.L_x_41:
[----:B------:R-:W-:Y:S05]  /*0fb0*/  BSYNC.RECONVERGENT B0 ;  /* 0x0000000000007941 */ /* 0x000fea0003800200 */
.L_x_40:
[----:B------:R-:W-:Y:S01]  /*0fc0*/  UIADD3 UR9, UP0, UPT, UR9, 0x2, URZ ;  /* 0x0000000209097890 */ /* 0x000fe2000ff1e0ff */
[----:B------:R-:W-:Y:S01]  /*0fd0*/  IADD3 R12, P0, PT, R12, 0x4, RZ ;  /* 0x000000040c0c7810 */ /* 0x000fe20007f1e0ff */
[----:B------:R-:W-:Y:S01]  /*0fe0*/  UIADD3 UR4, UPT, UPT, UR4, 0x4, URZ ;  /* 0x0000000404047890 */ /* 0x000fe2000fffe0ff */
[----:B------:R-:W-:Y:S01]  /*0ff0*/  IADD3 R14, P1, PT, R14, 0x4, RZ ;  /* 0x000000040e0e7810 */ /* 0x000fe20007f3e0ff */
[----:B------:R-:W-:Y:S01]  /*1000*/  UIADD3.X UR5, UPT, UPT, URZ, UR5, URZ, UP0, !UPT ;  /* 0x00000005ff057290 */ /* 0x000fe200087fe4ff */
[----:B------:R-:W-:Y:S01]  /*1010*/  IADD3 R16, P2, PT, R16, 0x4, RZ ;  /* 0x0000000410107810 */ /* 0x000fe20007f5e0ff */
[----:B------:R-:W-:Y:S01]  /*1020*/  UISETP.NE.AND UP0, UPT, UR4, 0x80, UPT ;  /* 0x000000800400788c */ /* 0x000fe2000bf05270 */
[----:B------:R-:W-:Y:S01]  /*1030*/  IADD3 R18, P3, PT, R18, 0x4, RZ ;  /* 0x0000000412127810 */ /* 0x000fe20007f7e0ff */
[----:B------:R-:W-:Y:S02]  /*1040*/  IMAD.X R13, RZ, RZ, R13, P0 ;  /* 0x000000ffff0d7224 */ /* 0x000fe400000e060d */
[----:B------:R-:W-:-:S02]  /*1050*/  IMAD.X R15, RZ, RZ, R15, P1 ;  /* 0x000000ffff0f7224 */ /* 0x000fc400008e060f */
[----:B------:R-:W-:Y:S02]  /*1060*/  IMAD.X R17, RZ, RZ, R17, P2 ;  /* 0x000000ffff117224 */ /* 0x000fe400010e0611 */
[----:B------:R-:W-:Y:S01]  /*1070*/  IMAD.X R19, RZ, RZ, R19, P3 ;  /* 0x000000ffff137224 */ /* 0x000fe200018e0613 */
[----:B------:R-:W-:Y:S06]  /*1080*/  BRA.U UP0, `(.L_x_42) ;  /* 0xfffffff100a47547 */ /* 0x000fec000b83ffff */
[----:B------:R-:W-:Y:S05]  /*1090*/  EXIT ;  /* 0x000000000000794d */ /* 0x000fea0003800000 */
        .weak           $__internal_2_$__cuda_sm20_div_u64
        .type           $__internal_2_$__cuda_sm20_div_u64,@function
        .size           $__internal_2_$__cuda_sm20_div_u64,(.L_x_72 - $__internal_2_$__cuda_sm20_div_u64)
$__internal_2_$__cuda_sm20_div_u64:
        /* <DEDUP_REMOVED lines=42> */
[C---:B------:R-:W-:Y:S01]  /*1340*/  IMAD R5, R7.reuse, UR7, R5 ;  /* 0x0000000707057c24 */ /* 0x040fe2000f8e0205 */
[----:B------:R-:W-:Y:S02]  /*1350*/  IADD3 R4, P2, PT, R7, 0x1, RZ ;  /* 0x0000000107047810 */ /* 0x000fe40007f5e0ff */
[----:B------:R-:W-:Y:S01]  /*1360*/  ISETP.GE.U32.AND P0, PT, R24, UR6, PT ;  /* 0x0000000618007c0c */ /* 0x000fe2000bf06070 */
[----:B------:R-:W-:-:S04]  /*1370*/  IMAD R5, R6, UR6, R5 ;  /* 0x0000000606057c24 */ /* 0x000fc8000f8e0205 */
[----:B------:R-:W-:Y:S01]  /*1380*/  IMAD.X R23, R22, 0x1, ~R5, P1 ;  /* 0x0000000116177824 */ /* 0x000fe200008e0e05 */
[----:B------:R-:W-:Y:S01]  /*1390*/  IADD3 R21, P1, PT, R24, -UR6, RZ ;  /* 0x8000000618157c10 */ /* 0x000fe2000ff3e0ff */
[----:B------:R-:W-:-:S03]  /*13a0*/  IMAD.X R5, RZ, RZ, R6, P2 ;  /* 0x000000ffff057224 */ /* 0x000fc600010e0606 */
[C---:B------:R-:W-:Y:S02]  /*13b0*/  ISETP.GE.U32.AND.EX P0, PT, R23.reuse, UR7, PT, P0 ;  /* 0x0000000717007c0c */ /* 0x040fe4000bf06100 */
[----:B------:R-:W-:Y:S02]  /*13c0*/  IADD3.X R22, PT, PT, R23, ~UR7, RZ, P1, !PT ;  /* 0x8000000717167c10 */ /* 0x000fe40008ffe4ff */
[----:B------:R-:W-:Y:S02]  /*13d0*/  SEL R4, R4, R7, P0 ;  /* 0x0000000704047207 */ /* 0x000fe40000000000 */
[----:B------:R-:W-:Y:S02]  /*13e0*/  SEL R21, R21, R24, P0 ;  /* 0x0000001815157207 */ /* 0x000fe40000000000 */
[----:B------:R-:W-:Y:S02]  /*13f0*/  SEL R7, R5, R6, P0 ;  /* 0x0000000605077207 */ /* 0x000fe40000000000 */
[----:B------:R-:W-:-:S02]  /*1400*/  IADD3 R5, P2, PT, R4, 0x1, RZ ;  /* 0x0000000104057810 */ /* 0x000fc40007f5e0ff */
[----:B------:R-:W-:Y:S02]  /*1410*/  SEL R22, R22, R23, P0 ;  /* 0x0000001716167207 */ /* 0x000fe40000000000 */
[----:B------:R-:W-:Y:S01]  /*1420*/  ISETP.GE.U32.AND P0, PT, R21, UR6, PT ;  /* 0x0000000615007c0c */ /* 0x000fe2000bf06070 */
[----:B------:R-:W-:Y:S01]  /*1430*/  IMAD.X R6, RZ, RZ, R7, P2 ;  /* 0x000000ffff067224 */ /* 0x000fe200010e0607 */
[----:B------:R-:W-:Y:S01]  /*1440*/  ISETP.NE.U32.AND P1, PT, RZ, UR6, PT ;  /* 0x00000006ff007c0c */ /* 0x000fe2000bf25070 */
[----:B------:R-:W-:Y:S01]  /*1450*/  IMAD.MOV.U32 R21, RZ, RZ, 0x0 ;  /* 0x00000000ff157424 */ /* 0x000fe200078e00ff */
[----:B------:R-:W-:Y:S02]  /*1460*/  ISETP.GE.U32.AND.EX P0, PT, R22, UR7, PT, P0 ;  /* 0x0000000716007c0c */ /* 0x000fe4000bf06100 */
[----:B------:R-:W-:Y:S02]  /*1470*/  ISETP.NE.AND.EX P1, PT, RZ, UR7, PT, P1 ;  /* 0x00000007ff007c0c */ /* 0x000fe4000bf25310 */
[----:B------:R-:W-:-:S02]  /*1480*/  SEL R5, R5, R4, P0 ;  /* 0x0000000405057207 */ /* 0x000fc40000000000 */
[----:B------:R-:W-:Y:S02]  /*1490*/  SEL R6, R6, R7, P0 ;  /* 0x0000000706067207 */ /* 0x000fe40000000000 */
[----:B------:R-:W-:Y:S02]  /*14a0*/  SEL R5, R5, 0xffffffff, P1 ;  /* 0xffffffff05057807 */ /* 0x000fe40000800000 */
[----:B------:R-:W-:Y:S01]  /*14b0*/  SEL R6, R6, 0xffffffff, P1 ;  /* 0xffffffff06067807 */ /* 0x000fe20000800000 */
[----:B------:R-:W-:Y:S06]  /*14c0*/  RET.REL.NODEC R20 `(openResults) ;  /* 0xffffffe814cc7950 */ /* 0x000fec0003c3ffff */
.L_x_43:
        /* <DEDUP_REMOVED lines=11> */
.L_x_72:


//--------------------- .text.openResultsBatch    --------------------------
	.section	.text.openResultsBatch,"ax",@progbits
	.align	128
        .global         openResultsBatch
        .type           openResultsBatch,@function
        .size           openResultsBatch,(.L_x_73 - openResultsBatch)
        .other          openResultsBatch,@"STO_CUDA_ENTRY STV_DEFAULT"
openResultsBatch:
.text.openResultsBatch:
        /* <DEDUP_REMOVED lines=13> */
[----:B------:R-:W2:Y:S01]  /*00d0*/  LDCU.64 UR10, c[0x0][0x358] ;  /* 0x00006b00ff0a77ac */ /* 0x000ea20008000a00 */
[----:B------:R-:W3:Y:S01]  /*00e0*/  LDCU UR22, c[0x0][0x3a4] ;  /* 0x00007480ff1677ac */ /* 0x000ee20008000800 */
[----:B------:R-:W4:Y:S01]  /*00f0*/  LDCU UR23, c[0x0][0x3a0] ;  /* 0x00007400ff1777ac */ /* 0x000f220008000800 */
[C---:B0-----:R-:W-:Y:S02]  /*0100*/  IADD3 R2, P0, PT, R8.reuse, UR4, RZ ;  /* 0x0000000408027c10 */ /* 0x041fe4000ff1e0ff */
[C---:B------:R-:W-:Y:S01]  /*0110*/  IADD3 R4, P1, PT, R8.reuse, UR6, RZ ;  /* 0x0000000608047c10 */ /* 0x040fe2000ff3e0ff */
[----:B------:R-:W0:Y:S01]  /*0120*/  LDCU.64 UR24, c[0x0][0x3a0] ;  /* 0x00007400ff1877ac */ /* 0x000e220008000a00 */
[----:B-1----:R-:W-:-:S02]  /*0130*/  IADD3 R8, P2, PT, R8, UR8, RZ ;  /* 0x0000000808087c10 */ /* 0x002fc4000ff5e0ff */
[C---:B------:R-:W-:Y:S01]  /*0140*/  IADD3.X R3, PT, PT, R6.reuse, UR5, RZ, P0, !PT ;  /* 0x0000000506037c10 */ /* 0x040fe200087fe4ff */
[----:B------:R-:W1:Y:S01]  /*0150*/  LDCU.64 UR12, c[0x0][0x3c0] ;  /* 0x00007800ff0c77ac */ /* 0x000e620008000a00 */
[C---:B------:R-:W-:Y:S02]  /*0160*/  IADD3.X R5, PT, PT, R6.reuse, UR7, RZ, P1, !PT ;  /* 0x0000000706057c10 */ /* 0x040fe40008ffe4ff */
[----:B------:R-:W-:Y:S01]  /*0170*/  IADD3.X R9, PT, PT, R6, UR9, RZ, P2, !PT ;  /* 0x0000000906097c10 */ /* 0x000fe200097fe4ff */
[----:B------:R-:W0:Y:S01]  /*0180*/  LDCU.64 UR14, c[0x0][0x3a8] ;  /* 0x00007500ff0e77ac */ /* 0x000e220008000a00 */
[----:B--2---:R-:W2:Y:S01]  /*0190*/  LDG.E.64 R2, desc[UR10][R2.64] ;  /* 0x0000000a02027981 */ /* 0x004ea2000c1e1b00 */
[----:B------:R-:W0:Y:S03]  /*01a0*/  LDCU.64 UR16, c[0x0][0x3b0] ;  /* 0x00007600ff1077ac */ /* 0x000e260008000a00 */
[----:B------:R-:W2:Y:S01]  /*01b0*/  LDG.E.64 R4, desc[UR10][R4.64] ;  /* 0x0000000a04047981 */ /* 0x000ea2000c1e1b00 */
[----:B------:R-:W0:Y:S03]  /*01c0*/  LDCU.64 UR18, c[0x0][0x3c8] ;  /* 0x00007900ff1277ac */ /* 0x000e260008000a00 */
[----:B------:R-:W2:Y:S01]  /*01d0*/  LDG.E.64 R6, desc[UR10][R8.64] ;  /* 0x0000000a08067981 */ /* 0x000ea2000c1e1b00 */
[----:B------:R-:W0:Y:S01]  /*01e0*/  LDCU.64 UR20, c[0x0][0x398] ;  /* 0x00007300ff1477ac */ /* 0x000e220008000a00 */
[----:B------:R-:W-:Y:S01]  /*01f0*/  UMOV UR4, URZ ;  /* 0x000000ff00047c82 */ /* 0x000fe20008000000 */
[----:B------:R-:W-:Y:S01]  /*0200*/  UMOV UR9, 0x3 ;  /* 0x0000000300097882 */ /* 0x000fe20000000000 */
[----:B------:R-:W-:Y:S01]  /*0210*/  UMOV UR5, URZ ;  /* 0x000000ff00057c82 */ /* 0x000fe20008000000 */
[----:B--2---:R-:W-:-:S02]  /*0220*/  LOP3.LUT R6, R6, R4, R2, 0x96, !PT ;  /* 0x0000000406067212 */ /* 0x004fc400078e9602 */
[----:B01-34-:R-:W-:-:S07]  /*0230*/  LOP3.LUT R7, R7, R5, R3, 0x96, !PT ;  /* 0x0000000507077212 */ /* 0x01bfce00078e9603 */
.L_x_64:
[C---:B0-----:R-:W-:Y:S01]  /*0240*/  LEA R2, P0, R0.reuse, UR9, 0x6 ;  /* 0x0000000900027c11 */ /* 0x041fe2000f8030ff */
[----:B------:R-:W-:Y:S01]  /*0250*/  IMAD.U32 R9, RZ, RZ, UR22 ;  /* 0x00000016ff097e24 */ /* 0x000fe2000f8e00ff */
[----:B------:R-:W-:Y:S01]  /*0260*/  UIADD3 UR4, UPT, UPT, UR4, 0x4, URZ ;  /* 0x0000000404047890 */ /* 0x000fe2000fffe0ff */
[----:B------:R-:W-:Y:S01]  /*0270*/  BSSY.RECONVERGENT B0, `(.L_x_44) ;  /* 0x000002e000007945 */ /* 0x000fe20003800200 */
[----:B------:R-:W-:Y:S01]  /*0280*/  LEA.HI.X R3, R0, UR5, RZ, 0x6, P0 ;  /* 0x0000000500037c11 */ /* 0x000fe200080f34ff */
[----:B------:R-:W0:Y:S01]  /*0290*/  LDCU.64 UR6, c[0x0][0x3a0] ;  /* 0x00007400ff0677ac */ /* 0x000e220008000a00 */
[----:B------:R-:W-:Y:S01]  /*02a0*/  IADD3 R4, P0, PT, R2, -0x3, RZ ;  /* 0xfffffffd02047810 */ /* 0x000fe20007f1e0ff */
[----:B------:R-:W-:-:S03]  /*02b0*/  UISETP.NE.AND UP1, UPT, UR4, 0x40, UPT ;  /* 0x000000400400788c */ /* 0x000fc6000bf25270 */
[----:B------:R-:W-:-:S04]  /*02c0*/  IADD3.X R5, PT, PT, R3, -0x1, RZ, P0, !PT ;  /* 0xffffffff03057810 */ /* 0x000fc800007fe4ff */
[----:B------:R-:W-:-:S04]  /*02d0*/  LOP3.LUT R8, R5, R9, RZ, 0xfc, !PT ;  /* 0x0000000905087212 */ /* 0x000fc800078efcff */
[----:B------:R-:W-:-:S13]  /*02e0*/  ISETP.NE.U32.AND P0, PT, R8, RZ, PT ;  /* 0x000000ff0800720c */ /* 0x000fda0003f05070 */
[----:B0-----:R-:W-:Y:S05]  /*02f0*/  @P0 BRA `(.L_x_45) ;  /* 0x00000000005c0947 */ /* 0x001fea0003800000 */
[----:B------:R-:W-:Y:S02]  /*0300*/  IMAD.U32 R11, RZ, RZ, UR23 ;  /* 0x00000017ff0b7e24 */ /* 0x000fe4000f8e00ff */
[----:B------:R-:W-:Y:S02]  /*0310*/  IMAD.MOV.U32 R14, RZ, RZ, RZ ;  /* 0x000000ffff0e7224 */ /* 0x000fe400078e00ff */
        /* <DEDUP_REMOVED lines=21> */
.L_x_45:
[----:B------:R-:W-:Y:S01]  /*0470*/  IMAD.MOV.U32 R11, RZ, RZ, R4 ;  /* 0x000000ffff0b7224 */ /* 0x000fe200078e0004 */
[----:B------:R-:W-:Y:S02]  /*0480*/  MOV R12, R5 ;  /* 0x00000005000c7202 */ /* 0x000fe40000000f00 */
[----:B------:R-:W-:-:S07]  /*0490*/  MOV R10, 0x4b0 ;  /* 0x000004b0000a7802 */ /* 0x000fce0000000f00 */
[----:B------:R-:W-:Y:S05]  /*04a0*/  CALL.REL.NOINC `($__internal_3_$__cuda_sm20_div_u64) ;  /* 0x0000001000107944 */ /* 0x000fea0003c00000 */
[----:B------:R-:W-:Y:S01]  /*04b0*/  IADD3 R15, P0, PT, RZ, -R8, RZ ;  /* 0x80000008ff0f7210 */ /* 0x000fe20007f1e0ff */
[----:B------:R-:W-:Y:S02]  /*04c0*/  IMAD.U32 R11, RZ, RZ, UR24 ;  /* 0x00000018ff0b7e24 */ /* 0x000fe4000f8e00ff */
[----:B------:R-:W-:Y:S02]  /*04d0*/  IMAD.MOV.U32 R13, RZ, RZ, R8 ;  /* 0x000000ffff0d7224 */ /* 0x000fe400078e0008 */
[----:B------:R-:W-:Y:S02]  /*04e0*/  IMAD.X R10, RZ, RZ, ~R9, P0 ;  /* 0x000000ffff0a7224 */ /* 0x000fe400000e0e09 */
[----:B------:R-:W-:Y:S02]  /*04f0*/  IMAD.U32 R9, RZ, RZ, UR25 ;  /* 0x00000019ff097e24 */ /* 0x000fe4000f8e00ff */
[-C--:B------:R-:W-:Y:S02]  /*0500*/  IMAD R10, R10, R11.reuse, RZ ;  /* 0x0000000b0a0a7224 */ /* 0x080fe400078e02ff */
[----:B------:R-:W-:-:S04]  /*0510*/  IMAD.WIDE.U32 R4, R15, R11, R4 ;  /* 0x0000000b0f047225 */ /* 0x000fc800078e0004 */
[----:B------:R-:W-:Y:S02]  /*0520*/  IMAD R15, R15, R9, R10 ;  /* 0x000000090f0f7224 */ /* 0x000fe400078e020a */
[----:B------:R-:W-:Y:S02]  /*0530*/  IMAD.MOV.U32 R12, RZ, RZ, R4 ;  /* 0x000000ffff0c7224 */ /* 0x000fe400078e0004 */
[----:B------:R-:W-:-:S07]  /*0540*/  IMAD.IADD R14, R5, 0x1, R15 ;  /* 0x00000001050e7824 */ /* 0x000fce00078e020f */
.L_x_46:
[----:B------:R-:W-:Y:S05]  /*0550*/  BSYNC.RECONVERGENT B0 ;  /* 0x0000000000007941 */ /* 0x000fea0003800200 */
.L_x_44:
        /* <DEDUP_REMOVED lines=11> */
[----:B------:R-:W-:Y:S02]  /*0610*/  IADD3 R4, P3, PT, R2, -0x2, RZ ;  /* 0xfffffffe02047810 */ /* 0x000fe40007f7e0ff */
[----:B------:R-:W-:Y:S02]  /*0620*/  PLOP3.LUT P1, PT, P1, P0, PT, 0xf2, 0x2f ;  /* 0x00000000002f781c */ /* 0x000fe40000f21e72 */
[----:B------:R-:W-:-:S04]  /*0630*/  IADD3.X R5, PT, PT, R3, -0x1, RZ, P3, !PT ;  /* 0xffffffff03057810 */ /* 0x000fc80001ffe4ff */
[----:B------:R-:W-:-:S04]  /*0640*/  LOP3.LUT R10, R5, R9, RZ, 0xfc, !PT ;  /* 0x00000009050a7212 */ /* 0x000fc800078efcff */
[----:B------:R-:W-:-:S03]  /*0650*/  ISETP.NE.U32.AND P0, PT, R10, RZ, PT ;  /* 0x000000ff0a00720c */ /* 0x000fc60003f05070 */
[----:B------:R-:W-:Y:S10]  /*0660*/  @P1 BRA `(.L_x_48) ;  /* 0x0000000000401947 */ /* 0x000ff40003800000 */
[----:B------:R-:W-:Y:S01]  /*0670*/  IMAD.HI.U32 R10, R13, 0x8421085, RZ ;  /* 0x084210850d0a7827 */ /* 0x000fe200078e00ff */
[----:B------:R-:W-:-:S03]  /*0680*/  IADD3 R12, P1, PT, R12, UR16, RZ ;  /* 0x000000100c0c7c10 */ /* 0x000fc6000ff3e0ff */
[----:B------:R-:W-:-:S05]  /*0690*/  IMAD.IADD R13, R13, 0x1, -R10 ;  /* 0x000000010d0d7824 */ /* 0x000fca00078e0a0a */
[----:B------:R-:W-:Y:S02]  /*06a0*/  LEA.HI R10, R13, R10, RZ, 0x1f ;  /* 0x0000000a0d0a7211 */ /* 0x000fe400078ff8ff */
[----:B------:R-:W-:Y:S02]  /*06b0*/  IADD3.X R13, PT, PT, R14, UR17, RZ, P1, !PT ;  /* 0x000000110e0d7c10 */ /* 0x000fe40008ffe4ff */
[----:B------:R-:W-:-:S05]  /*06c0*/  SHF.R.U32.HI R15, RZ, 0x4, R10 ;  /* 0x00000004ff0f7819 */ /* 0x000fca000001160a */
[----:B------:R-:W-:-:S04]  /*06d0*/  IMAD.WIDE.U32 R12, R15, UR18, R12 ;  /* 0x000000120f0c7c25 */ /* 0x000fc8000f8e000c */
[----:B------:R-:W-:-:S05]  /*06e0*/  IMAD R15, R15, UR19, R13 ;  /* 0x000000130f0f7c24 */ /* 0x000fca000f8e020d */
[C---:B------:R-:W-:Y:S02]  /*06f0*/  SHF.R.U64 R14, R12.reuse, 0x3, R15 ;  /* 0x000000030c0e7819 */ /* 0x040fe4000000120f */
[----:B------:R-:W-:Y:S02]  /*0700*/  LOP3.LUT R15, R12, 0x3f, RZ, 0xc0, !PT ;  /* 0x0000003f0c0f7812 */ /* 0x000fe400078ec0ff */
[----:B------:R-:W-:Y:S02]  /*0710*/  LOP3.LUT R14, R14, 0x1ffffff8, RZ, 0xc0, !PT ;  /* 0x1ffffff80e0e7812 */ /* 0x000fe400078ec0ff */
[-C--:B------:R-:W-:Y:S02]  /*0720*/  SHF.L.U64.HI R13, R8, R15.reuse, RZ ;  /* 0x0000000f080d7219 */ /* 0x080fe400000102ff */
[----:B------:R-:W-:Y:S02]  /*0730*/  IADD3 R14, P1, PT, R14, UR20, RZ ;  /* 0x000000140e0e7c10 */ /* 0x000fe4000ff3e0ff */
[----:B------:R-:W-:-:S03]  /*0740*/  SHF.L.U32 R12, R8, R15, RZ ;  /* 0x0000000f080c7219 */ /* 0x000fc600000006ff */
[----:B------:R-:W-:-:S05]  /*0750*/  IMAD.X R15, RZ, RZ, UR21, P1 ;  /* 0x00000015ff0f7e24 */ /* 0x000fca00088e06ff */
[----:B------:R0:W-:Y:S03]  /*0760*/  REDG.E.OR.64.STRONG.GPU desc[UR10][R14.64], R12 ;  /* 0x0000000c0e00798e */ /* 0x0001e6000f12e50a */
.L_x_48:
[----:B------:R-:W-:Y:S05]  /*0770*/  BSYNC.RECONVERGENT B0 ;  /* 0x0000000000007941 */ /* 0x000fea0003800200 */
.L_x_47:
[----:B------:R-:W-:Y:S04]  /*0780*/  BSSY.RECONVERGENT B0, `(.L_x_49) ;  /* 0x0000027000007945 */ /* 0x000fe80003800200 */
[----:B------:R-:W-:Y:S05]  /*0790*/  @P0 BRA `(.L_x_50) ;  /* 0x00000000005c0947 */ /* 0x000fea0003800000 */
[----:B------:R-:W1:Y:S01]  /*07a0*/  I2F.U32.RP R10, R11 ;  /* 0x0000000b000a7306 */ /* 0x000e620000209000 */
[----:B------:R-:W-:Y:S01]  /*07b0*/  ISETP.NE.U32.AND P2, PT, R11, RZ, PT ;  /* 0x000000ff0b00720c */ /* 0x000fe20003f45070 */
[----:B0-----:R-:W-:-:S06]  /*07c0*/  IMAD.MOV.U32 R15, RZ, RZ, RZ ;  /* 0x000000ffff0f7224 */ /* 0x001fcc00078e00ff */
[----:B-1----:R-:W0:Y:S02]  /*07d0*/  MUFU.RCP R10, R10 ;  /* 0x0000000a000a7308 */ /* 0x002e240000001000 */
[----:B0-----:R-:W-:-:S06]  /*07e0*/  VIADD R12, R10, 0xffffffe ;  /* 0x0ffffffe0a0c7836 */ /* 0x001fcc0000000000 */
[----:B------:R0:W1:Y:S02]  /*07f0*/  F2I.FTZ.U32.TRUNC.NTZ R13, R12 ;  /* 0x0000000c000d7305 */ /* 0x000064000021f000 */
[----:B0-----:R-:W-:Y:S02]  /*0800*/  HFMA2 R12, -RZ, RZ, 0, 0 ;  /* 0x00000000ff0c7431 */ /* 0x001fe400000001ff */
        /* <DEDUP_REMOVED lines=12> */
[--C-:B------:R-:W-:Y:S02]  /*08d0*/  IMAD.MOV R14, RZ, RZ, -R5.reuse ;  /* 0x000000ffff0e7224 */ /* 0x100fe400078e0a05 */
[----:B------:R-:W-:Y:S02]  /*08e0*/  IMAD.MOV.U32 R10, RZ, RZ, R5 ;  /* 0x000000ffff0a7224 */ /* 0x000fe400078e0005 */
[----:B------:R-:W-:Y:S01]  /*08f0*/  IMAD R14, R11, R14, R4 ;  /* 0x0000000e0b0e7224 */ /* 0x000fe200078e0204 */
[----:B------:R-:W-:Y:S06]  /*0900*/  BRA `(.L_x_51) ;  /* 0x0000000000387947 */ /* 0x000fec0003800000 */
.L_x_50:
[----:B------:R-:W-:Y:S01]  /*0910*/  IMAD.MOV.U32 R11, RZ, RZ, R4 ;  /* 0x000000ffff0b7224 */ /* 0x000fe200078e0004 */
[----:B------:R-:W-:Y:S01]  /*0920*/  MOV R10, 0x950 ;  /* 0x00000950000a7802 */ /* 0x000fe20000000f00 */
[----:B0-----:R-:W-:-:S07]  /*0930*/  IMAD.MOV.U32 R12, RZ, RZ, R5 ;  /* 0x000000ffff0c7224 */ /* 0x001fce00078e0005 */
[----:B------:R-:W-:Y:S05]  /*0940*/  CALL.REL.NOINC `($__internal_3_$__cuda_sm20_div_u64) ;  /* 0x0000000800e87944 */ /* 0x000fea0003c00000 */
[----:B------:R-:W-:Y:S01]  /*0950*/  IADD3 R10, P0, PT, RZ, -R8, RZ ;  /* 0x80000008ff0a7210 */ /* 0x000fe20007f1e0ff */
[----:B------:R-:W-:-:S04]  /*0960*/  IMAD.U32 R11, RZ, RZ, UR24 ;  /* 0x00000018ff0b7e24 */ /* 0x000fc8000f8e00ff */
[----:B------:R-:W-:Y:S01]  /*0970*/  IMAD.X R12, RZ, RZ, ~R9, P0 ;  /* 0x000000ffff0c7224 */ /* 0x000fe200000e0e09 */
[----:B------:R-:W-:Y:S01]  /*0980*/  MOV R9, UR25 ;  /* 0x0000001900097c02 */ /* 0x000fe20008000f00 */
[----:B------:R-:W-:-:S04]  /*0990*/  IMAD.WIDE.U32 R4, R10, R11, R4 ;  /* 0x0000000b0a047225 */ /* 0x000fc800078e0004 */
[----:B------:R-:W-:Y:S02]  /*09a0*/  IMAD R12, R12, R11, RZ ;  /* 0x0000000b0c0c7224 */ /* 0x000fe400078e02ff */
[----:B------:R-:W-:Y:S02]  /*09b0*/  IMAD.MOV.U32 R14, RZ, RZ, R4 ;  /* 0x000000ffff0e7224 */ /* 0x000fe400078e0004 */
[----:B------:R-:W-:Y:S02]  /*09c0*/  IMAD R15, R10, R9, R12 ;  /* 0x000000090a0f7224 */ /* 0x000fe400078e020c */
[----:B------:R-:W-:Y:S02]  /*09d0*/  IMAD.MOV.U32 R10, RZ, RZ, R8 ;  /* 0x000000ffff0a7224 */ /* 0x000fe400078e0008 */
[----:B------:R-:W-:-:S07]  /*09e0*/  IMAD.IADD R15, R15, 0x1, R5 ;  /* 0x000000010f0f7824 */ /* 0x000fce00078e0205 */
.L_x_51:
[----:B------:R-:W-:Y:S05]  /*09f0*/  BSYNC.RECONVERGENT B0 ;  /* 0x0000000000007941 */ /* 0x000fea0003800200 */
.L_x_49:
        /* <DEDUP_REMOVED lines=33> */
.L_x_53:
[----:B------:R-:W-:Y:S05]  /*0c10*/  BSYNC.RECONVERGENT B0 ;  /* 0x0000000000007941 */ /* 0x000fea0003800200 */
.L_x_52:
[----:B------:R-:W-:Y:S04]  /*0c20*/  BSSY.RECONVERGENT B0, `(.L_x_54) ;  /* 0x0000026000007945 */ /* 0x000fe80003800200 */
[----:B------:R-:W-:Y:S05]  /*0c30*/  @P0 BRA `(.L_x_55) ;  /* 0x00000000005c0947 */ /* 0x000fea0003800000 */
[----:B------:R-:W1:Y:S01]  /*0c40*/  I2F.U32.RP R10, R11 ;  /* 0x0000000b000a7306 */ /* 0x000e620000209000 */
[----:B------:R-:W-:-:S07]  /*0c50*/  ISETP.NE.U32.AND P2, PT, R11, RZ, PT ;  /* 0x000000ff0b00720c */ /* 0x000fce0003f45070 */
[----:B-1----:R-:W0:Y:S02]  /*0c60*/  MUFU.RCP R10, R10 ;  /* 0x0000000a000a7308 */ /* 0x002e240000001000 */
[----:B0-----:R-:W-:-:S06]  /*0c70*/  VIADD R12, R10, 0xffffffe ;  /* 0x0ffffffe0a0c7836 */ /* 0x001fcc0000000000 */
[----:B------:R0:W1:Y:S02]  /*0c80*/  F2I.FTZ.U32.TRUNC.NTZ R13, R12 ;  /* 0x0000000c000d7305 */ /* 0x000064000021f000 */
[----:B0-----:R-:W-:Y:S02]  /*0c90*/  IMAD.MOV.U32 R12, RZ, RZ, RZ ;  /* 0x000000ffff0c7224 */ /* 0x001fe400078e00ff */
[----:B-1----:R-:W-:-:S04]  /*0ca0*/  IMAD.MOV R8, RZ, RZ, -R13 ;  /* 0x000000ffff087224 */ /* 0x002fc800078e0a0d */
[----:B------:R-:W-:-:S04]  /*0cb0*/  IMAD R5, R8, R11, RZ ;  /* 0x0000000b08057224 */ /* 0x000fc800078e02ff */
[----:B------:R-:W-:-:S04]  /*0cc0*/  IMAD.HI.U32 R5, R13, R5, R12 ;  /* 0x000000050d057227 */ /* 0x000fc800078e000c */
[----:B------:R-:W-:Y:S02]  /*0cd0*/  IMAD.MOV.U32 R13, RZ, RZ, RZ ;  /* 0x000000ffff0d7224 */ /* 0x000fe400078e00ff */
[----:B------:R-:W-:-:S04]  /*0ce0*/  IMAD.HI.U32 R5, R5, R4, RZ ;  /* 0x0000000405057227 */ /* 0x000fc800078e00ff */
[----:B------:R-:W-:-:S04]  /*0cf0*/  IMAD.MOV R8, RZ, RZ, -R5 ;  /* 0x000000ffff087224 */ /* 0x000fc800078e0a05 */
[----:B------:R-:W-:-:S05]  /*0d00*/  IMAD R8, R11, R8, R4 ;  /* 0x000000080b087224 */ /* 0x000fca00078e0204 */
[----:B------:R-:W-:-:S13]  /*0d10*/  ISETP.GE.U32.AND P0, PT, R8, R11, PT ;  /* 0x0000000b0800720c */ /* 0x000fda0003f06070 */
[----:B------:R-:W-:Y:S01]  /*0d20*/  @P0 IMAD.IADD R8, R8, 0x1, -R11 ;  /* 0x0000000108080824 */ /* 0x000fe200078e0a0b */
[----:B------:R-:W-:-:S04]  /*0d30*/  @P0 IADD3 R5, PT, PT, R5, 0x1, RZ ;  /* 0x0000000105050810 */ /* 0x000fc80007ffe0ff */
[----:B------:R-:W-:-:S13]  /*0d40*/  ISETP.GE.U32.AND P1, PT, R8, R11, PT ;  /* 0x0000000b0800720c */ /* 0x000fda0003f26070 */
[----:B------:R-:W-:Y:S01]  /*0d50*/  @P1 VIADD R5, R5, 0x1 ;  /* 0x0000000105051836 */ /* 0x000fe20000000000 */
[----:B------:R-:W-:-:S05]  /*0d60*/  @!P2 LOP3.LUT R5, RZ, R11, RZ, 0x33, !PT ;  /* 0x0000000bff05a212 */ /* 0x000fca00078e33ff */
[--C-:B------:R-:W-:Y:S02]  /*0d70*/  IMAD.MOV R12, RZ, RZ, -R5.reuse ;  /* 0x000000ffff0c7224 */ /* 0x100fe400078e0a05 */
[----:B------:R-:W-:Y:S02]  /*0d80*/  IMAD.MOV.U32 R8, RZ, RZ, R5 ;  /* 0x000000ffff087224 */ /* 0x000fe400078e0005 */
[----:B------:R-:W-:Y:S01]  /*0d90*/  IMAD R12, R11, R12, R4 ;  /* 0x0000000c0b0c7224 */ /* 0x000fe200078e0204 */
[----:B------:R-:W-:Y:S06]  /*0da0*/  BRA `(.L_x_56) ;  /* 0x0000000000347947 */ /* 0x000fec0003800000 */
.L_x_55:
[----:B------:R-:W-:Y:S01]  /*0db0*/  IMAD.MOV.U32 R11, RZ, RZ, R4 ;  /* 0x000000ffff0b7224 */ /* 0x000fe200078e0004 */
[----:B------:R-:W-:Y:S01]  /*0dc0*/  MOV R10, 0xdf0 ;  /* 0x00000df0000a7802 */ /* 0x000fe20000000f00 */
[----:B0-----:R-:W-:-:S07]  /*0dd0*/  IMAD.MOV.U32 R12, RZ, RZ, R5 ;  /* 0x000000ffff0c7224 */ /* 0x001fce00078e0005 */
[----:B------:R-:W-:Y:S05]  /*0de0*/  CALL.REL.NOINC `($__internal_3_$__cuda_sm20_div_u64) ;  /* 0x0000000400c07944 */ /* 0x000fea0003c00000 */
[----:B------:R-:W-:Y:S01]  /*0df0*/  IADD3 R10, P0, PT, RZ, -R8, RZ ;  /* 0x80000008ff0a7210 */ /* 0x000fe20007f1e0ff */
[----:B------:R-:W-:-:S04]  /*0e00*/  IMAD.U32 R11, RZ, RZ, UR24 ;  /* 0x00000018ff0b7e24 */ /* 0x000fc8000f8e00ff */
[----:B------:R-:W-:Y:S02]  /*0e10*/  IMAD.X R12, RZ, RZ, ~R9, P0 ;  /* 0x000000ffff0c7224 */ /* 0x000fe400000e0e09 */
[----:B------:R-:W-:Y:S02]  /*0e20*/  IMAD.U32 R9, RZ, RZ, UR25 ;  /* 0x00000019ff097e24 */ /* 0x000fe4000f8e00ff */
[-C--:B------:R-:W-:Y:S02]  /*0e30*/  IMAD R12, R12, R11.reuse, RZ ;  /* 0x0000000b0c0c7224 */ /* 0x080fe400078e02ff */
[----:B------:R-:W-:-:S04]  /*0e40*/  IMAD.WIDE.U32 R4, R10, R11, R4 ;  /* 0x0000000b0a047225 */ /* 0x000fc800078e0004 */
[----:B------:R-:W-:Y:S02]  /*0e50*/  IMAD R13, R10, R9, R12 ;  /* 0x000000090a0d7224 */ /* 0x000fe400078e020c */
[----:B------:R-:W-:Y:S02]  /*0e60*/  IMAD.MOV.U32 R12, RZ, RZ, R4 ;  /* 0x000000ffff0c7224 */ /* 0x000fe400078e0004 */
[----:B------:R-:W-:-:S07]  /*0e70*/  IMAD.IADD R13, R13, 0x1, R5 ;  /* 0x000000010d0d7824 */ /* 0x000fce00078e0205 */
.L_x_56:
[----:B------:R-:W-:Y:S05]  /*0e80*/  BSYNC.RECONVERGENT B0 ;  /* 0x0000000000007941 */ /* 0x000fea0003800200 */
.L_x_54:
[----:B------:R-:W-:Y:S01]  /*0e90*/  UIADD3 UR8, UPT, UPT, UR9, -0x1, URZ ;  /* 0xffffffff09087890 */ /* 0x000fe2000fffe0ff */
[----:B------:R-:W-:Y:S01]  /*0ea0*/  MOV R4, 0x1 ;  /* 0x0000000100047802 */ /* 0x000fe20000000f00 */
[----:B------:R-:W-:Y:S01]  /*0eb0*/  BSSY.RECONVERGENT B0, `(.L_x_57) ;  /* 0x000001d000007945 */ /* 0x000fe20003800200 */
[----:B------:R-:W-:Y:S02]  /*0ec0*/  ISETP.GE.U32.AND P0, PT, R12, UR12, PT ;  /* 0x0000000c0c007c0c */ /* 0x000fe4000bf06070 */
        /* <DEDUP_REMOVED lines=11> */
[----:B------:R-:W-:-:S04]  /*0f80*/  IMAD.HI.U32 R5, R8, 0x8421085, RZ ;  /* 0x0842108508057827 */ /* 0x000fc800078e00ff */
[----:B------:R-:W-:Y:S01]  /*0f90*/  IMAD.IADD R10, R8, 0x1, -R5 ;  /* 0x00000001080a7824 */ /* 0x000fe200078e0a05 */
[----:B------:R-:W-:-:S04]  /*0fa0*/  IADD3 R8, P0, PT, R12, UR16, RZ ;  /* 0x000000100c087c10 */ /* 0x000fc8000ff1e0ff */
[----:B------:R-:W-:Y:S02]  /*0fb0*/  LEA.HI R10, R10, R5, RZ, 0x1f ;  /* 0x000000050a0a7211 */ /* 0x000fe400078ff8ff */
[----:B------:R-:W-:Y:S02]  /*0fc0*/  IADD3.X R9, PT, PT, R13, UR17, RZ, P0, !PT ;  /* 0x000000110d097c10 */ /* 0x000fe400087fe4ff */
[----:B------:R-:W-:-:S05]  /*0fd0*/  SHF.R.U32.HI R5, RZ, 0x4, R10 ;  /* 0x00000004ff057819 */ /* 0x000fca000001160a */
[----:B------:R-:W-:-:S04]  /*0fe0*/  IMAD.WIDE.U32 R8, R5, UR18, R8 ;  /* 0x0000001205087c25 */ /* 0x000fc8000f8e0008 */
[----:B------:R-:W-:Y:S01]  /*0ff0*/  IMAD R5, R5, UR19, R9 ;  /* 0x0000001305057c24 */ /* 0x000fe2000f8e0209 */
[----:B------:R-:W-:-:S04]  /*1000*/  LOP3.LUT R9, R8, 0x3f, RZ, 0xc0, !PT ;  /* 0x0000003f08097812 */ /* 0x000fc800078ec0ff */
[----:B------:R-:W-:-:S04]  /*1010*/  SHF.R.U64 R5, R8, 0x3, R5 ;  /* 0x0000000308057819 */ /* 0x000fc80000001205 */
[----:B------:R-:W-:-:S04]  /*1020*/  LOP3.LUT R5, R5, 0x1ffffff8, RZ, 0xc0, !PT ;  /* 0x1ffffff805057812 */ /* 0x000fc800078ec0ff */
[----:B------:R-:W-:Y:S02]  /*1030*/  IADD3 R8, P0, PT, R5, UR20, RZ ;  /* 0x0000001405087c10 */ /* 0x000fe4000ff1e0ff */
[CC--:B------:R-:W-:Y:S02]  /*1040*/  SHF.L.U64.HI R5, R4.reuse, R9.reuse, RZ ;  /* 0x0000000904057219 */ /* 0x0c0fe400000102ff */
[----:B------:R-:W-:Y:S01]  /*1050*/  SHF.L.U32 R4, R4, R9, RZ ;  /* 0x0000000904047219 */ /* 0x000fe200000006ff */
[----:B------:R-:W-:-:S05]  /*1060*/  IMAD.X R9, RZ, RZ, UR21, P0 ;  /* 0x00000015ff097e24 */ /* 0x000fca00080e06ff */
[----:B------:R0:W-:Y:S03]  /*1070*/  REDG.E.OR.64.STRONG.GPU desc[UR10][R8.64], R4 ;  /* 0x000000040800798e */ /* 0x0001e6000f12e50a */
.L_x_58:
[----:B------:R-:W-:Y:S05]  /*1080*/  BSYNC.RECONVERGENT B0 ;  /* 0x0000000000007941 */ /* 0x000fea0003800200 */
.L_x_57:
[----:B------:R-:W-:Y:S04]  /*1090*/  BSSY.RECONVERGENT B0, `(.L_x_59) ;  /* 0x0000024000007945 */ /* 0x000fe80003800200 */
[----:B------:R-:W-:Y:S05]  /*10a0*/  @P1 BRA `(.L_x_60) ;  /* 0x00000000005c1947 */ /* 0x000fea0003800000 */
[----:B0-----:R-:W0:Y:S01]  /*10b0*/  I2F.U32.RP R8, R11 ;  /* 0x0000000b00087306 */ /* 0x001e220000209000 */
[----:B------:R-:W-:-:S07]  /*10c0*/  ISETP.NE.U32.AND P2, PT, R11, RZ, PT ;  /* 0x000000ff0b00720c */ /* 0x000fce0003f45070 */
[----:B0-----:R-:W0:Y:S02]  /*10d0*/  MUFU.RCP R8, R8 ;  /* 0x0000000800087308 */ /* 0x001e240000001000 */
[----:B0-----:R-:W-:-:S06]  /*10e0*/  VIADD R5, R8, 0xffffffe ;  /* 0x0ffffffe08057836 */ /* 0x001fcc0000000000 */
[----:B------:R-:W0:Y:S02]  /*10f0*/  F2I.FTZ.U32.TRUNC.NTZ R5, R5 ;  /* 0x0000000500057305 */ /* 0x000e24000021f000 */
[----:B0-----:R-:W-:-:S04]  /*1100*/  IMAD.MOV R4, RZ, RZ, -R5 ;  /* 0x000000ffff047224 */ /* 0x001fc800078e0a05 */
[----:B------:R-:W-:Y:S02]  /*1110*/  IMAD R3, R4, R11, RZ ;  /* 0x0000000b04037224 */ /* 0x000fe400078e02ff */
[----:B------:R-:W-:-:S04]  /*1120*/  IMAD.MOV.U32 R4, RZ, RZ, RZ ;  /* 0x000000ffff047224 */ /* 0x000fc800078e00ff */
        /* <DEDUP_REMOVED lines=10> */
[----:B------:R-:W-:-:S04]  /*11d0*/  @!P2 LOP3.LUT R3, RZ, R11, RZ, 0x33, !PT ;  /* 0x0000000bff03a212 */ /* 0x000fc800078e33ff */
[----:B------:R-:W-:Y:S01]  /*11e0*/  MOV R8, R3 ;  /* 0x0000000300087202 */ /* 0x000fe20000000f00 */
[----:B------:R-:W-:-:S04]  /*11f0*/  IMAD.MOV R5, RZ, RZ, -R3 ;  /* 0x000000ffff057224 */ /* 0x000fc800078e0a03 */
[----:B------:R-:W-:Y:S01]  /*1200*/  IMAD R11, R11, R5, R2 ;  /* 0x000000050b0b7224 */ /* 0x000fe200078e0202 */
[----:B------:R-:W-:Y:S06]  /*1210*/  BRA `(.L_x_61) ;  /* 0x00000000002c7947 */ /* 0x000fec0003800000 */
.L_x_60:
[----:B------:R-:W-:Y:S01]  /*1220*/  IMAD.MOV.U32 R11, RZ, RZ, R2 ;  /* 0x000000ffff0b7224 */ /* 0x000fe200078e0002 */
[----:B------:R-:W-:Y:S01]  /*1230*/  MOV R10, 0x1260 ;  /* 0x00001260000a7802 */ /* 0x000fe20000000f00 */
[----:B------:R-:W-:-:S07]  /*1240*/  IMAD.MOV.U32 R12, RZ, RZ, R3 ;  /* 0x000000ffff0c7224 */ /* 0x000fce00078e0003 */
[----:B0-----:R-:W-:Y:S05]  /*1250*/  CALL.REL.NOINC `($__internal_3_$__cuda_sm20_div_u64) ;  /* 0x0000000000a47944 */ /* 0x001fea0003c00000 */
[----:B------:R-:W-:-:S05]  /*1260*/  IADD3 R5, P0, PT, RZ, -R8, RZ ;  /* 0x80000008ff057210 */ /* 0x000fca0007f1e0ff */
[----:B------:R-:W-:Y:S02]  /*1270*/  IMAD.X R9, RZ, RZ, ~R9, P0 ;  /* 0x000000ffff097224 */ /* 0x000fe400000e0e09 */
[----:B------:R-:W-:-:S04]  /*1280*/  IMAD.WIDE.U32 R2, R5, UR24, R2 ;  /* 0x0000001805027c25 */ /* 0x000fc8000f8e0002 */
[----:B------:R-:W-:Y:S02]  /*1290*/  IMAD R4, R9, UR24, RZ ;  /* 0x0000001809047c24 */ /* 0x000fe4000f8e02ff */
[----:B------:R-:W-:Y:S02]  /*12a0*/  IMAD.MOV.U32 R11, RZ, RZ, R2 ;  /* 0x000000ffff0b7224 */ /* 0x000fe400078e0002 */
[----:B------:R-:W-:-:S04]  /*12b0*/  IMAD R5, R5, UR25, R4 ;  /* 0x0000001905057c24 */ /* 0x000fc8000f8e0204 */
[----:B------:R-:W-:-:S07]  /*12c0*/  IMAD.IADD R4, R5, 0x1, R3 ;  /* 0x0000000105047824 */ /* 0x000fce00078e0203 */
.L_x_61:
[----:B------:R-:W-:Y:S05]  /*12d0*/  BSYNC.RECONVERGENT B0 ;  /* 0x0000000000007941 */ /* 0x000fea0003800200 */
.L_x_59:
[----:B------:R-:W-:Y:S01]  /*12e0*/  IMAD.MOV.U32 R9, RZ, RZ, 0x1 ;  /* 0x00000001ff097424 */ /* 0x000fe200078e00ff */
[----:B------:R-:W-:Y:S01]  /*12f0*/  ISETP.GE.U32.AND P0, PT, R11, UR12, PT ;  /* 0x0000000c0b007c0c */ /* 0x000fe2000bf06070 */
[----:B------:R-:W-:Y:S01]  /*1300*/  BSSY.RECONVERGENT B0, `(.L_x_62) ;  /* 0x000001a000007945 */ /* 0x000fe20003800200 */
[----:B------:R-:W-:Y:S02]  /*1310*/  ISETP.GE.U32.AND P1, PT, R8, UR14, PT ;  /* 0x0000000e08007c0c */ /* 0x000fe4000bf26070 */
[----:B------:R-:W-:Y:S02]  /*1320*/  SHF.L.U32 R3, R9, UR9, RZ ;  /* 0x0000000909037c19 */ /* 0x000fe400080006ff */
[----:B------:R-:W-:Y:S02]  /*1330*/  ISETP.GE.U32.AND.EX P0, PT, RZ, UR13, PT, P0 ;  /* 0x0000000dff007c0c */ /* 0x000fe4000bf06100 */
[----:B------:R-:W-:Y:S02]  /*1340*/  LOP3.LUT P2, RZ, R3, R6, RZ, 0xc0, !PT ;  /* 0x0000000603ff7212 */ /* 0x000fe4000784c0ff */
[----:B------:R-:W-:-:S02]  /*1350*/  SHF.L.U64.HI R2, R9, UR9, RZ ;  /* 0x0000000909027c19 */ /* 0x000fc400080102ff */
[----:B------:R-:W-:Y:S02]  /*1360*/  ISETP.GE.U32.OR.EX P0, PT, RZ, UR15, P0, P1 ;  /* 0x0000000fff007c0c */ /* 0x000fe40008706510 */
[----:B------:R-:W-:-:S04]  /*1370*/  LOP3.LUT P1, RZ, R2, R7, RZ, 0xc0, P2 ;  /* 0x0000000702ff7212 */ /* 0x000fc8000102c0ff */
[----:B------:R-:W-:-:S13]  /*1380*/  PLOP3.LUT P0, PT, P0, P1, PT, 0xf2, 0x2f ;  /* 0x00000000002f781c */ /* 0x000fda0000703e72 */
[----:B------:R-:W-:Y:S05]  /*1390*/  @P0 BRA `(.L_x_63) ;  /* 0x0000000000400947 */ /* 0x000fea0003800000 */
        /* <DEDUP_REMOVED lines=11> */
[CC--:B------:R-:W-:Y:S02]  /*1450*/  SHF.L.U64.HI R3, R9.reuse, R2.reuse, RZ ;  /* 0x0000000209037219 */ /* 0x0c0fe400000102ff */
[----:B------:R-:W-:Y:S02]  /*1460*/  IADD3 R4, P0, PT, R4, UR20, RZ ;  /* 0x0000001404047c10 */ /* 0x000fe4000ff1e0ff */
[----:B------:R-:W-:-:S03]  /*1470*/  SHF.L.U32 R2, R9, R2, RZ ;  /* 0x0000000209027219 */ /* 0x000fc600000006ff */
[----:B------:R-:W-:-:S05]  /*1480*/  IMAD.X R5, RZ, RZ, UR21, P0 ;  /* 0x00000015ff057e24 */ /* 0x000fca00080e06ff */
[----:B------:R0:W-:Y:S03]  /*1490*/  REDG.E.OR.64.STRONG.GPU desc[UR10][R4.64], R2 ;  /* 0x000000020400798e */ /* 0x0001e6000f12e50a */
.L_x_63:
[----:B------:R-:W-:Y:S05]  /*14a0*/  BSYNC.RECONVERGENT B0 ;  /* 0x0000000000007941 */ /* 0x000fea0003800200 */
.L_x_62:
[----:B------:R-:W-:-:S04]  /*14b0*/  UIADD3 UR9, UP0, UPT, UR9, 0x4, URZ ;  /* 0x0000000409097890 */ /* 0x000fc8000ff1e0ff */
[----:B------:R-:W-:Y:S01]  /*14c0*/  UIADD3.X UR5, UPT, UPT, URZ, UR5, URZ, UP0, !UPT ;  /* 0x00000005ff057290 */ /* 0x000fe200087fe4ff */
[----:B------:R-:W-:Y:S11]  /*14d0*/  BRA.U UP1, `(.L_x_64) ;  /* 0xffffffed01587547 */ /* 0x000ff6000b83ffff */
[----:B------:R-:W-:Y:S05]  /*14e0*/  EXIT ;  /* 0x000000000000794d */ /* 0x000fea0003800000 */
        .weak           $__internal_3_$__cuda_sm20_div_u64
        .type           $__internal_3_$__cuda_sm20_div_u64,@function
        .size           $__internal_3_$__cuda_sm20_div_u64,(.L_x_73 - $__internal_3_$__cuda_sm20_div_u64)
$__internal_3_$__cuda_sm20_div_u64:
        /* <DEDUP_REMOVED lines=14> */
[----:B------:R-:W-:Y:S01]  /*15d0*/  IMAD.HI.U32 R14, P1, R9, R17, R14 ;  /* 0x00000011090e7227 */ /* 0x000fe2000782000e */
[----:B------:R-:W-:-:S04]  /*15e0*/  IADD3.X R13, PT, PT, R13, R9, RZ, P0, !PT ;  /* 0x000000090d0d7210 */ /* 0x000fc800007fe4ff */
        /* <DEDUP_REMOVED lines=42> */
[----:B------:R-:W-:Y:S02]  /*1890*/  ISETP.NE.U32.AND P1, PT, RZ, UR6, PT ;  /* 0x00000006ff007c0c */ /* 0x000fe4000bf25070 */
[----:B------:R-:W-:Y:S01]  /*18a0*/  ISETP.GE.U32.AND.EX P0, PT, R11, UR7, PT, P0 ;  /* 0x000000070b007c0c */ /* 0x000fe2000bf06100 */
[----:B------:R-:W-:Y:S01]  /*18b0*/  IMAD.MOV.U32 R11, RZ, RZ, 0x0 ;  /* 0x00000000ff0b7424 */ /* 0x000fe200078e00ff */
[----:B------:R-:W-:Y:S02]  /*18c0*/  ISETP.NE.AND.EX P1, PT, RZ, UR7, PT, P1 ;  /* 0x00000007ff007c0c */ /* 0x000fe4000bf25310 */
[----:B------:R-:W-:-:S02]  /*18d0*/  SEL R8, R8, R15, P0 ;  /* 0x0000000f08087207 */ /* 0x000fc40000000000 */
[----:B------:R-:W-:Y:S02]  /*18e0*/  SEL R9, R9, R12, P0 ;  /* 0x0000000c09097207 */ /* 0x000fe40000000000 */
[----:B------:R-:W-:Y:S02]  /*18f0*/  SEL R8, R8, 0xffffffff, P1 ;  /* 0xffffffff08087807 */ /* 0x000fe40000800000 */
[----:B------:R-:W-:Y:S01]  /*1900*/  SEL R9, R9, 0xffffffff, P1 ;  /* 0xffffffff09097807 */ /* 0x000fe20000800000 */
[----:B------:R-:W-:Y:S06]  /*1910*/  RET.REL.NODEC R10 `(openResultsBatch) ;  /* 0xffffffe40ab87950 */ /* 0x000fec0003c3ffff */
.L_x_65:
        /* <DEDUP_REMOVED lines=14> */
.L_x_73:


//--------------------- .text.matmul_correct_and_reduce --------------------------
	.section	.text.matmul_correct_and_reduce,"ax",@progbits
	.align	128
        .global         matmul_correct_and_reduce
        .type           matmul_correct_and_reduce,@function
        .size           matmul_correct_and_reduce,(.L_x_74 - matmul_correct_and_reduce)
        .other          matmul_correct_and_reduce,@"STO_CUDA_ENTRY STV_DEFAULT"
matmul_correct_and_reduce:
.text.matmul_correct_and_reduce:
        /* <DEDUP_REMOVED lines=9> */
[----:B------:R-:W0:Y:S01]  /*0090*/  LDCU UR4, c[0x0][0x3b4] ;  /* 0x00007680ff0477ac */ /* 0x000e220008000800 */
[----:B------:R-:W1:Y:S01]  /*00a0*/  LDCU.64 UR6, c[0x0][0x358] ;  /* 0x00006b00ff0677ac */ /* 0x000e620008000a00 */
[----:B0-----:R-:W-:-:S09]  /*00b0*/  UISETP.NE.U32.AND UP0, UPT, UR4, URZ, UPT ;  /* 0x000000ff0400728c */ /* 0x001fd2000bf05070 */
[----:B-1----:R-:W-:Y:S05]  /*00c0*/  BRA.U UP0, `(.L_x_66) ;  /* 0x0000000100607547 */ /* 0x002fea000b800000 */
[----:B------:R-:W0:Y:S01]  /*00d0*/  LDCU UR4, c[0x0][0x3b0] ;  /* 0x00007600ff0477ac */ /* 0x000e220008000800 */
[----:B------:R-:W-:Y:S01]  /*00e0*/  IMAD.MOV.U32 R12, RZ, RZ, RZ ;  /* 0x000000ffff0c7224 */ /* 0x000fe200078e00ff */
[----:B0-----:R-:W0:Y:S01]  /*00f0*/  I2F.U32.RP R0, UR4 ;  /* 0x0000000400007d06 */ /* 0x001e220008209000 */
[----:B------:R-:W-:-:S07]  /*0100*/  ISETP.NE.U32.AND P2, PT, RZ, UR4, PT ;  /* 0x00000004ff007c0c */ /* 0x000fce000bf45070 */
[----:B0-----:R-:W0:Y:S02]  /*0110*/  MUFU.RCP R0, R0 ;  /* 0x0000000000007308 */ /* 0x001e240000001000 */
[----:B0-----:R-:W-:-:S06]  /*0120*/  VIADD R4, R0, 0xffffffe ;  /* 0x0ffffffe00047836 */ /* 0x001fcc0000000000 */
[----:B------:R0:W1:Y:S02]  /*0130*/  F2I.FTZ.U32.TRUNC.NTZ R5, R4 ;  /* 0x0000000400057305 */ /* 0x000064000021f000 */
[----:B0-----:R-:W-:Y:S02]  /*0140*/  IMAD.MOV.U32 R4, RZ, RZ, RZ ;  /* 0x000000ffff047224 */ /* 0x001fe400078e00ff */
[----:B-1----:R-:W-:-:S04]  /*0150*/  IMAD.MOV R7, RZ, RZ, -R5 ;  /* 0x000000ffff077224 */ /* 0x002fc800078e0a05 */
[----:B------:R-:W-:-:S04]  /*0160*/  IMAD R7, R7, UR4, RZ ;  /* 0x0000000407077c24 */ /* 0x000fc8000f8e02ff */
[----:B------:R-:W-:-:S06]  /*0170*/  IMAD.HI.U32 R5, R5, R7, R4 ;  /* 0x0000000705057227 */ /* 0x000fcc00078e0004 */
[----:B------:R-:W-:-:S04]  /*0180*/  IMAD.HI.U32 R4, R5, R2, RZ ;  /* 0x0000000205047227 */ /* 0x000fc800078e00ff */
[----:B------:R-:W-:-:S04]  /*0190*/  IMAD.MOV R5, RZ, RZ, -R4 ;  /* 0x000000ffff057224 */ /* 0x000fc800078e0a04 */
[----:B------:R-:W-:-:S05]  /*01a0*/  IMAD R5, R5, UR4, R2 ;  /* 0x0000000405057c24 */ /* 0x000fca000f8e0202 */
[----:B------:R-:W-:-:S13]  /*01b0*/  ISETP.GE.U32.AND P0, PT, R5, UR4, PT ;  /* 0x0000000405007c0c */ /* 0x000fda000bf06070 */
[----:B------:R-:W-:Y:S01]  /*01c0*/  @P0 VIADD R5, R5, -UR4 ;  /* 0x8000000405050c36 */ /* 0x000fe20008000000 */
[----:B------:R-:W-:-:S04]  /*01d0*/  @P0 IADD3 R4, PT, PT, R4, 0x1, RZ ;  /* 0x0000000104040810 */ /* 0x000fc80007ffe0ff */
[----:B------:R-:W-:Y:S01]  /*01e0*/  ISETP.GE.U32.AND P1, PT, R5, UR4, PT ;  /* 0x0000000405007c0c */ /* 0x000fe2000bf26070 */
[----:B------:R-:W-:-:S12]  /*01f0*/  IMAD.MOV.U32 R5, RZ, RZ, RZ ;  /* 0x000000ffff057224 */ /* 0x000fd800078e00ff */
[----:B------:R-:W-:Y:S01]  /*0200*/  @P1 VIADD R4, R4, 0x1 ;  /* 0x0000000104041836 */ /* 0x000fe20000000000 */
[----:B------:R-:W-:-:S05]  /*0210*/  @!P2 LOP3.LUT R4, RZ, UR4, RZ, 0x33, !PT ;  /* 0x00000004ff04ac12 */ /* 0x000fca000f8e33ff */
[----:B------:R-:W-:-:S04]  /*0220*/  IMAD.MOV R15, RZ, RZ, -R4 ;  /* 0x000000ffff0f7224 */ /* 0x000fc800078e0a04 */
[----:B------:R-:W-:Y:S01]  /*0230*/  IMAD R15, R15, UR4, R2 ;  /* 0x000000040f0f7c24 */ /* 0x000fe2000f8e0202 */
[----:B------:R-:W-:Y:S06]  /*0240*/  BRA `(.L_x_67) ;  /* 0x0000000000347947 */ /* 0x000fec0003800000 */
.L_x_66:
[----:B------:R-:W-:-:S07]  /*0250*/  MOV R0, 0x270 ;  /* 0x0000027000007802 */ /* 0x000fce0000000f00 */
[----:B------:R-:W-:Y:S05]  /*0260*/  CALL.REL.NOINC `($__internal_4_$__cuda_sm20_div_u64) ;  /* 0x0000000000f87944 */ /* 0x000fea0003c00000 */
[----:B------:R-:W0:Y:S01]  /*0270*/  LDCU.64 UR4, c[0x0][0x3b0] ;  /* 0x00007600ff0477ac */ /* 0x000e220008000a00 */
[----:B------:R-:W-:Y:S01]  /*0280*/  IADD3 R9, P0, PT, RZ, -R6, RZ ;  /* 0x80000006ff097210 */ /* 0x000fe20007f1e0ff */
[----:B------:R-:W-:-:S03]  /*0290*/  IMAD.MOV.U32 R3, RZ, RZ, RZ ;  /* 0x000000ffff037224 */ /* 0x000fc600078e00ff */
[----:B------:R-:W-:-:S05]  /*02a0*/  IADD3.X R0, PT, PT, RZ, ~R7, RZ, P0, !PT ;  /* 0x80000007ff007210 */ /* 0x000fca00007fe4ff */
[----:B0-----:R-:W-:Y:S02]  /*02b0*/  IMAD R0, R0, UR4, RZ ;  /* 0x0000000400007c24 */ /* 0x001fe4000f8e02ff */
[----:B------:R-:W-:-:S04]  /*02c0*/  IMAD.WIDE.U32 R4, R9, UR4, R2 ;  /* 0x0000000409047c25 */ /* 0x000fc8000f8e0002 */
[----:B------:R-:W-:Y:S02]  /*02d0*/  IMAD R9, R9, UR5, R0 ;  /* 0x0000000509097c24 */ /* 0x000fe4000f8e0200 */
[----:B------:R-:W-:Y:S02]  /*02e0*/  IMAD.MOV.U32 R15, RZ, RZ, R4 ;  /* 0x000000ffff0f7224 */ /* 0x000fe400078e0004 */
[----:B------:R-:W-:Y:S01]  /*02f0*/  IMAD.IADD R12, R5, 0x1, R9 ;  /* 0x00000001050c7824 */ /* 0x000fe200078e0209 */
[----:B------:R-:W-:Y:S01]  /*0300*/  MOV R5, R7 ;  /* 0x0000000700057202 */ /* 0x000fe20000000f00 */
[----:B------:R-:W-:-:S07]  /*0310*/  IMAD.MOV.U32 R4, RZ, RZ, R6 ;  /* 0x000000ffff047224 */ /* 0x000fce00078e0006 */
.L_x_67:
[----:B------:R-:W0:Y:S01]  /*0320*/  LDCU.128 UR12, c[0x0][0x3a0] ;  /* 0x00007400ff0c77ac */ /* 0x000e220008000c00 */
[C---:B------:R-:W-:Y:S01]  /*0330*/  IMAD.SHL.U32 R6, R4.reuse, 0x4, RZ ;  /* 0x0000000404067824 */ /* 0x040fe200078e00ff */
[----:B------:R-:W-:Y:S01]  /*0340*/  SHF.L.U64.HI R4, R4, 0x2, R5 ;  /* 0x0000000204047819 */ /* 0x000fe20000010205 */
[----:B------:R-:W-:Y:S01]  /*0350*/  IMAD.SHL.U32 R0, R2, 0x2, RZ ;  /* 0x0000000202007824 */ /* 0x000fe200078e00ff */
[----:B------:R-:W1:Y:S01]  /*0360*/  LDCU.64 UR4, c[0x0][0x3c0] ;  /* 0x00007800ff0477ac */ /* 0x000e620008000a00 */
[----:B------:R-:W-:Y:S01]  /*0370*/  SHF.R.U32.HI R3, RZ, 0x1f, R2 ;  /* 0x0000001fff037819 */ /* 0x000fe20000011602 */
[----:B------:R-:W2:Y:S01]  /*0380*/  LDCU.128 UR20, c[0x0][0x3d0] ;  /* 0x00007a00ff1477ac */ /* 0x000ea20008000c00 */
[----:B------:R-:W3:Y:S01]  /*0390*/  LDCU.128 UR8, c[0x0][0x390] ;  /* 0x00007200ff0877ac */ /* 0x000ee20008000c00 */
[----:B------:R-:W4:Y:S01]  /*03a0*/  LDCU.128 UR16, c[0x0][0x380] ;  /* 0x00007000ff1077ac */ /* 0x000f220008000c00 */
[C---:B0-----:R-:W-:Y:S02]  /*03b0*/  IADD3 R8, P0, PT, R6.reuse, UR12, RZ ;  /* 0x0000000c06087c10 */ /* 0x041fe4000ff1e0ff */
[----:B------:R-:W-:-:S02]  /*03c0*/  IADD3 R6, P1, PT, R6, UR14, RZ ;  /* 0x0000000e06067c10 */ /* 0x000fc4000ff3e0ff */
[----:B------:R-:W-:Y:S02]  /*03d0*/  IADD3.X R9, PT, PT, R4, UR13, RZ, P0, !PT ;  /* 0x0000000d04097c10 */ /* 0x000fe400087fe4ff */
[----:B-1----:R-:W-:Y:S01]  /*03e0*/  IADD3 R15, P0, PT, R15, UR4, RZ ;  /* 0x000000040f0f7c10 */ /* 0x002fe2000ff1e0ff */
[----:B------:R-:W0:Y:S01]  /*03f0*/  LDCU.U16 UR4, c[0x0][0x3c8] ;  /* 0x00007900ff0477ac */ /* 0x000e220008000400 */
[----:B--2---:R-:W-:Y:S02]  /*0400*/  IADD3 R10, P2, PT, R0, UR22, RZ ;  /* 0x00000016000a7c10 */ /* 0x004fe4000ff5e0ff */
[----:B------:R-:W-:Y:S01]  /*0410*/  IADD3.X R12, PT, PT, R12, UR5, RZ, P0, !PT ;  /* 0x000000050c0c7c10 */ /* 0x000fe200087fe4ff */
[C---:B------:R-:W-:Y:S01]  /*0420*/  IMAD.SHL.U32 R14, R15.reuse, 0x4, RZ ;  /* 0x000000040f0e7824 */ /* 0x040fe200078e00ff */
[----:B------:R-:W-:Y:S01]  /*0430*/  IADD3.X R7, PT, PT, R4, UR15, RZ, P1, !PT ;  /* 0x0000000f04077c10 */ /* 0x000fe20008ffe4ff */
[----:B------:R-:W2:Y:S01]  /*0440*/  LDG.E R9, desc[UR6][R8.64] ;  /* 0x0000000608097981 */ /* 0x000ea2000c1e1900 */
[----:B------:R-:W-:-:S02]  /*0450*/  SHF.L.U64.HI R15, R15, 0x2, R12 ;  /* 0x000000020f0f7819 */ /* 0x000fc4000001020c */
[----:B------:R-:W-:Y:S01]  /*0460*/  IADD3 R4, P1, PT, R0, UR20, RZ ;  /* 0x0000001400047c10 */ /* 0x000fe2000ff3e0ff */
[----:B------:R-:W5:Y:S01]  /*0470*/  LDG.E R6, desc[UR6][R6.64] ;  /* 0x0000000606067981 */ /* 0x000f62000c1e1900 */
[C---:B---3--:R-:W-:Y:S02]  /*0480*/  IADD3 R12, P0, PT, R14.reuse, UR8, RZ ;  /* 0x000000080e0c7c10 */ /* 0x048fe4000ff1e0ff */
[C---:B------:R-:W-:Y:S02]  /*0490*/  IADD3.X R11, PT, PT, R3.reuse, UR23, RZ, P2, !PT ;  /* 0x00000017030b7c10 */ /* 0x040fe400097fe4ff */
[----:B------:R-:W-:Y:S02]  /*04a0*/  IADD3.X R5, PT, PT, R3, UR21, RZ, P1, !PT ;  /* 0x0000001503057c10 */ /* 0x000fe40008ffe4ff */
[----:B------:R-:W-:Y:S01]  /*04b0*/  IADD3.X R13, PT, PT, R15, UR9, RZ, P0, !PT ;  /* 0x000000090f0d7c10 */ /* 0x000fe200087fe4ff */
[----:B------:R-:W3:Y:S01]  /*04c0*/  LDG.E.U16 R10, desc[UR6][R10.64] ;  /* 0x000000060a0a7981 */ /* 0x000ee2000c1e1500 */
[----:B------:R-:W-:-:S02]  /*04d0*/  IADD3 R14, P1, PT, R14, UR10, RZ ;  /* 0x0000000a0e0e7c10 */ /* 0x000fc4000ff3e0ff */
[C---:B----4-:R-:W-:Y:S01]  /*04e0*/  LEA R16, P0, R2.reuse, UR16, 0x2 ;  /* 0x0000001002107c11 */ /* 0x050fe2000f8010ff */
[----:B------:R-:W2:Y:S01]  /*04f0*/  LDG.E R12, desc[UR6][R12.64] ;  /* 0x000000060c0c7981 */ /* 0x000ea2000c1e1900 */
[----:B------:R-:W-:Y:S02]  /*0500*/  IADD3.X R15, PT, PT, R15, UR11, RZ, P1, !PT ;  /* 0x0000000b0f0f7c10 */ /* 0x000fe40008ffe4ff */
[----:B------:R-:W-:Y:S01]  /*0510*/  LEA.HI.X R17, R2, UR17, RZ, 0x2, P0 ;  /* 0x0000001102117c11 */ /* 0x000fe200080f14ff */
[----:B------:R-:W4:Y:S04]  /*0520*/  LDG.E.U16 R4, desc[UR6][R4.64] ;  /* 0x0000000604047981 */ /* 0x000f28000c1e1500 */
[----:B------:R-:W5:Y:S04]  /*0530*/  LDG.E R14, desc[UR6][R14.64] ;  /* 0x000000060e0e7981 */ /* 0x000f68000c1e1900 */
[----:B------:R-:W5:Y:S01]  /*0540*/  LDG.E R16, desc[UR6][R16.64] ;  /* 0x0000000610107981 */ /* 0x000f62000c1e1900 */
[----:B0-----:R-:W-:Y:S01]  /*0550*/  UPRMT UR4, UR4, 0x9910, URZ ;  /* 0x0000991004047896 */ /* 0x001fe200080000ff */
[----:B---3--:R-:W-:Y:S01]  /*0560*/  IADD3 R10, PT, PT, RZ, -R10, RZ ;  /* 0x8000000aff0a7210 */ /* 0x008fe20007ffe0ff */
[----:B--2---:R-:W-:-:S03]  /*0570*/  IMAD.IADD R9, R12, 0x1, R9 ;  /* 0x000000010c097824 */ /* 0x004fc600078e0209 */
[----:B------:R-:W-:-:S05]  /*0580*/  PRMT R11, R10, 0x7710, RZ ;  /* 0x000077100a0b7816 */ /* 0x000fca00000000ff */
[----:B----4-:R-:W-:Y:S01]  /*0590*/  IMAD.IADD R8, R4, 0x1, R11 ;  /* 0x0000000104087824 */ /* 0x010fe200078e020b */
[----:B-----5:R-:W-:Y:S01]  /*05a0*/  IADD3 R2, PT, PT, R6, R9, R14 ;  /* 0x0000000906027210 */ /* 0x020fe20007ffe00e */
[----:B------:R-:W-:-:S03]  /*05b0*/  IMAD R9, R9, 0x80, R16 ;  /* 0x0000008009097824 */ /* 0x000fc600078e0210 */
[----:B------:R-:W-:Y:S01]  /*05c0*/  PRMT R8, R8, 0x9910, RZ ;  /* 0x0000991008087816 */ /* 0x000fe200000000ff */
[----:B------:R-:W-:-:S05]  /*05d0*/  IMAD R2, R2, 0x8000, R9 ;  /* 0x0000800002027824 */ /* 0x000fca00078e0209 */
[----:B------:R-:W-:Y:S02]  /*05e0*/  PRMT R5, R2, 0x9910, RZ ;  /* 0x0000991002057816 */ /* 0x000fe400000000ff */
[----:B------:R-:W-:Y:S01]  /*05f0*/  IADD3 R2, P0, PT, R0, UR18, RZ ;  /* 0x0000001200027c10 */ /* 0x000fe2000ff1e0ff */
[----:B------:R-:W-:-:S03]  /*0600*/  IMAD.MOV.U32 R0, RZ, RZ, R8 ;  /* 0x000000ffff007224 */ /* 0x000fc600078e0008 */
[----:B------:R-:W-:Y:S01]  /*0610*/  IADD3.X R3, PT, PT, R3, UR19, RZ, P0, !PT ;  /* 0x0000001303037c10 */ /* 0x000fe200087fe4ff */
[----:B------:R-:W-:-:S05]  /*0620*/  IMAD R5, R5, UR4, R0 ;  /* 0x0000000405057c24 */ /* 0x000fca000f8e0200 */
[----:B------:R-:W-:Y:S01]  /*0630*/  STG.E.U16 desc[UR6][R2.64], R5 ;  /* 0x0000000502007986 */ /* 0x000fe2000c101506 */
[----:B------:R-:W-:Y:S05]  /*0640*/  EXIT ;  /* 0x000000000000794d */ /* 0x000fea0003800000 */
        .weak           $__internal_4_$__cuda_sm20_div_u64
        .type           $__internal_4_$__cuda_sm20_div_u64,@function
        .size           $__internal_4_$__cuda_sm20_div_u64,(.L_x_74 - $__internal_4_$__cuda_sm20_div_u64)
$__internal_4_$__cuda_sm20_div_u64:
[----:B------:R-:W0:Y:S01]  /*0650*/  LDCU.64 UR4, c[0x0][0x3b0] ;  /* 0x00007600ff0477ac */ /* 0x000e220008000a00 */
[----:B------:R-:W1:Y:S01]  /*0660*/  LDC.64 R4, c[0x0][0x3b0] ;  /* 0x0000ec00ff047b82 */ /* 0x000e620000000a00 */
[----:B0-----:R-:W0:Y:S08]  /*0670*/  I2F.U64.RP R10, UR4 ;  /* 0x00000004000a7d12 */ /* 0x001e300008309000 */
[----:B0-----:R-:W0:Y:S02]  /*0680*/  MUFU.RCP R10, R10 ;  /* 0x0000000a000a7308 */ /* 0x001e240000001000 */
[----:B0-----:R-:W-:-:S06]  /*0690*/  IADD3 R6, PT, PT, R10, 0x1ffffffe, RZ ;  /* 0x1ffffffe0a067810 */ /* 0x001fcc0007ffe0ff */
[----:B------:R-:W1:Y:S02]  /*06a0*/  F2I.U64.TRUNC R6, R6 ;  /* 0x0000000600067311 */ /* 0x000e64000020d800 */
[----:B-1----:R-:W-:-:S04]  /*06b0*/  IMAD.WIDE.U32 R8, R6, R4, RZ ;  /* 0x0000000406087225 */ /* 0x002fc800078e00ff */
[----:B------:R-:W-:Y:S01]  /*06c0*/  IMAD R9, R6, R5, R9 ;  /* 0x0000000506097224 */ /* 0x000fe200078e0209 */
[----:B------:R-:W-:-:S03]  /*06d0*/  IADD3 R11, P0, PT, RZ, -R8, RZ ;  /* 0x80000008ff0b7210 */ /* 0x000fc60007f1e0ff */
[----:B------:R-:W-:Y:S02]  /*06e0*/  IMAD R9, R7, R4, R9 ;  /* 0x0000000407097224 */ /* 0x000fe400078e0209 */
[----:B------:R-:W-:-:S04]  /*06f0*/  IMAD.HI.U32 R8, R6, R11, RZ ;  /* 0x0000000b06087227 */ /* 0x000fc800078e00ff */
[----:B------:R-:W-:Y:S02]  /*0700*/  IMAD.X R13, RZ, RZ, ~R9, P0 ;  /* 0x000000ffff0d7224 */ /* 0x000fe400000e0e09 */
[----:B------:R-:W-:Y:S02]  /*0710*/  IMAD.MOV.U32 R9, RZ, RZ, R6 ;  /* 0x000000ffff097224 */ /* 0x000fe400078e0006 */
[-C--:B------:R-:W-:Y:S02]  /*0720*/  IMAD R15, R7, R13.reuse, RZ ;  /* 0x0000000d070f7224 */ /* 0x080fe400078e02ff */
[----:B------:R-:W-:-:S04]  /*0730*/  IMAD.WIDE.U32 R8, P0, R6, R13, R8 ;  /* 0x0000000d06087225 */ /* 0x000fc80007800008 */
[----:B------:R-:W-:-:S04]  /*0740*/  IMAD.HI.U32 R13, R7, R13, RZ ;  /* 0x0000000d070d7227 */ /* 0x000fc800078e00ff */
[----:B------:R-:W-:-:S05]  /*0750*/  IMAD.HI.U32 R8, P1, R7, R11, R8 ;  /* 0x0000000b07087227 */ /* 0x000fca0007820008 */
[----:B------:R-:W-:Y:S01]  /*0760*/  IADD3 R9, P2, PT, R15, R8, RZ ;  /* 0x000000080f097210 */ /* 0x000fe20007f5e0ff */
[----:B------:R-:W-:-:S04]  /*0770*/  IMAD.X R8, R13, 0x1, R7, P0 ;  /* 0x000000010d087824 */ /* 0x000fc800000e0607 */
[----:B------:R-:W-:Y:S01]  /*0780*/  IMAD.WIDE.U32 R6, R9, R4, RZ ;  /* 0x0000000409067225 */ /* 0x000fe200078e00ff */
[----:B------:R-:W-:-:S03]  /*0790*/  IADD3.X R11, PT, PT, RZ, RZ, R8, P2, P1 ;  /* 0x000000ffff0b7210 */ /* 0x000fc600017e2408 */
[----:B------:R-:W-:Y:S01]  /*07a0*/  IMAD R7, R9, R5, R7 ;  /* 0x0000000509077224 */ /* 0x000fe200078e0207 */
[----:B------:R-:W-:-:S03]  /*07b0*/  IADD3 R13, P0, PT, RZ, -R6, RZ ;  /* 0x80000006ff0d7210 */ /* 0x000fc60007f1e0ff */
[----:B------:R-:W-:Y:S02]  /*07c0*/  IMAD R7, R11, R4, R7 ;  /* 0x000000040b077224 */ /* 0x000fe400078e0207 */
[----:B------:R-:W-:-:S03]  /*07d0*/  IMAD.HI.U32 R8, R9, R13, RZ ;  /* 0x0000000d09087227 */ /* 0x000fc600078e00ff */
[----:B------:R-:W-:Y:S01]  /*07e0*/  IADD3.X R6, PT, PT, RZ, ~R7, RZ, P0, !PT ;  /* 0x80000007ff067210 */ /* 0x000fe200007fe4ff */
[----:B------:R-:W-:-:S04]  /*07f0*/  IMAD.MOV.U32 R7, RZ, RZ, RZ ;  /* 0x000000ffff077224 */ /* 0x000fc800078e00ff */
        /* <DEDUP_REMOVED lines=8> */
[----:B------:R-:W-:-:S04]  /*0880*/  IMAD.WIDE.U32 R6, RZ, R9, R6 ;  /* 0x00000009ff067225 */ /* 0x000fc800078e0006 */
[----:B------:R-:W-:-:S04]  /*0890*/  IMAD.HI.U32 R6, P0, R11, R2, R6 ;  /* 0x000000020b067227 */ /* 0x000fc80007800006 */
[----:B------:R-:W-:Y:S01]  /*08a0*/  IMAD.X R8, RZ, RZ, RZ, P0 ;  /* 0x000000ffff087224 */ /* 0x000fe200000e06ff */
[----:B------:R-:W-:-:S04]  /*08b0*/  IADD3 R9, P1, PT, RZ, R6, RZ ;  /* 0x00000006ff097210 */ /* 0x000fc80007f3e0ff */
[----:B------:R-:W-:Y:S01]  /*08c0*/  IADD3.X R11, PT, PT, RZ, R8, RZ, P1, !PT ;  /* 0x00000008ff0b7210 */ /* 0x000fe20000ffe4ff */
[----:B------:R-:W-:-:S04]  /*08d0*/  IMAD.WIDE.U32 R6, R9, R4, RZ ;  /* 0x0000000409067225 */ /* 0x000fc800078e00ff */
[----:B------:R-:W-:Y:S01]  /*08e0*/  IMAD R7, R9, R5, R7 ;  /* 0x0000000509077224 */ /* 0x000fe200078e0207 */
[----:B------:R-:W-:-:S03]  /*08f0*/  IADD3 R13, P1, PT, -R6, R2, RZ ;  /* 0x00000002060d7210 */ /* 0x000fc60007f3e1ff */
[-C--:B------:R-:W-:Y:S01]  /*0900*/  IMAD R7, R11, R4.reuse, R7 ;  /* 0x000000040b077224 */ /* 0x080fe200078e0207 */
[----:B------:R-:W-:-:S03]  /*0910*/  ISETP.GE.U32.AND P0, PT, R13, R4, PT ;  /* 0x000000040d00720c */ /* 0x000fc60003f06070 */
[----:B------:R-:W-:Y:S01]  /*0920*/  IMAD.X R12, RZ, RZ, ~R7, P1 ;  /* 0x000000ffff0c7224 */ /* 0x000fe200008e0e07 */
[----:B------:R-:W-:Y:S02]  /*0930*/  IADD3 R7, P2, PT, R13, -R4, RZ ;  /* 0x800000040d077210 */ /* 0x000fe40007f5e0ff */
[----:B------:R-:W-:Y:S02]  /*0940*/  IADD3 R6, P1, PT, R9, 0x1, RZ ;  /* 0x0000000109067810 */ /* 0x000fe40007f3e0ff */
[C---:B------:R-:W-:Y:S01]  /*0950*/  ISETP.GE.U32.AND.EX P0, PT, R12.reuse, R5, PT, P0 ;  /* 0x000000050c00720c */ /* 0x040fe20003f06100 */
[----:B------:R-:W-:Y:S02]  /*0960*/  IMAD.X R10, R12, 0x1, ~R5, P2 ;  /* 0x000000010c0a7824 */ /* 0x000fe400010e0e05 */
[----:B------:R-:W-:Y:S01]  /*0970*/  IMAD.X R8, RZ, RZ, R11, P1 ;  /* 0x000000ffff087224 */ /* 0x000fe200008e060b */
[----:B------:R-:W-:Y:S02]  /*0980*/  SEL R7, R7, R13, P0 ;  /* 0x0000000d07077207 */ /* 0x000fe40000000000 */
[----:B------:R-:W-:-:S02]  /*0990*/  SEL R9, R6, R9, P0 ;  /* 0x0000000906097207 */ /* 0x000fc40000000000 */
[----:B------:R-:W-:Y:S02]  /*09a0*/  SEL R10, R10, R12, P0 ;  /* 0x0000000c0a0a7207 */ /* 0x000fe40000000000 */
[----:B------:R-:W-:Y:S02]  /*09b0*/  SEL R8, R8, R11, P0 ;  /* 0x0000000b08087207 */ /* 0x000fe40000000000 */
[----:B------:R-:W-:Y:S02]  /*09c0*/  ISETP.GE.U32.AND P0, PT, R7, R4, PT ;  /* 0x000000040700720c */ /* 0x000fe40003f06070 */
[----:B------:R-:W-:Y:S02]  /*09d0*/  IADD3 R6, P2, PT, R9, 0x1, RZ ;  /* 0x0000000109067810 */ /* 0x000fe40007f5e0ff */
[----:B------:R-:W-:Y:S01]  /*09e0*/  ISETP.NE.U32.AND P1, PT, R4, RZ, PT ;  /* 0x000000ff0400720c */ /* 0x000fe20003f25070 */
[----:B------:R-:W-:Y:S01]  /*09f0*/  IMAD.MOV.U32 R4, RZ, RZ, R0 ;  /* 0x000000ffff047224 */ /* 0x000fe200078e0000 */
[----:B------:R-:W-:-:S02]  /*0a00*/  ISETP.GE.U32.AND.EX P0, PT, R10, R5, PT, P0 ;  /* 0x000000050a00720c */ /* 0x000fc40003f06100 */
[-C--:B------:R-:W-:Y:S02]  /*0a10*/  IADD3.X R7, PT, PT, RZ, R8.reuse, RZ, P2, !PT ;  /* 0x00000008ff077210 */ /* 0x080fe400017fe4ff */
[----:B------:R-:W-:Y:S01]  /*0a20*/  ISETP.NE.AND.EX P1, PT, R5, RZ, PT, P1 ;  /* 0x000000ff0500720c */ /* 0x000fe20003f25310 */
[----:B------:R-:W-:Y:S01]  /*0a30*/  IMAD.MOV.U32 R5, RZ, RZ, 0x0 ;  /* 0x00000000ff057424 */ /* 0x000fe200078e00ff */
[----:B------:R-:W-:Y:S02]  /*0a40*/  SEL R6, R6, R9, P0 ;  /* 0x0000000906067207 */ /* 0x000fe40000000000 */
[----:B------:R-:W-:Y:S02]  /*0a50*/  SEL R7, R7, R8, P0 ;  /* 0x0000000807077207 */ /* 0x000fe40000000000 */
[----:B------:R-:W-:Y:S02]  /*0a60*/  SEL R6, R6, 0xffffffff, P1 ;  /* 0xffffffff06067807 */ /* 0x000fe40000800000 */
[----:B------:R-:W-:Y:S01]  /*0a70*/  SEL R7, R7, 0xffffffff, P1 ;  /* 0xffffffff07077807 */ /* 0x000fe20000800000 */
[----:B------:R-:W-:Y:S06]  /*0a80*/  RET.REL.NODEC R4 `(matmul_correct_and_reduce) ;  /* 0xfffffff4045c7950 */ /* 0x000fec0003c3ffff */
.L_x_68:
        /* <DEDUP_REMOVED lines=15> */
.L_x_74:


//--------------------- .text.xor_assign_u8       --------------------------
	.section	.text.xor_assign_u8,"ax",@progbits
	.align	128
        .global         xor_assign_u8
        .type           xor_assign_u8,@function
        .size           xor_assign_u8,(.L_x_80 - xor_assign_u8)
        .other          xor_assign_u8,@"STO_CUDA_ENTRY STV_DEFAULT"
xor_assign_u8:
.text.xor_assign_u8:
        /* <DEDUP_REMOVED lines=10> */
[----:B------:R-:W1:Y:S01]  /*00a0*/  LDCU.64 UR4, c[0x0][0x358] ;  /* 0x00006b00ff0477ac */ /* 0x000e620008000a00 */
[C---:B0-----:R-:W-:Y:S02]  /*00b0*/  IADD3 R4, P0, PT, R2.reuse, UR10, RZ ;  /* 0x0000000a02047c10 */ /* 0x041fe4000ff1e0ff */
[----:B------:R-:W-:-:S03]  /*00c0*/  IADD3 R2, P1, PT, R2, UR8, RZ ;  /* 0x0000000802027c10 */ /* 0x000fc6000ff3e0ff */
[----:B------:R-:W-:Y:S02]  /*00d0*/  IMAD.X R5, RZ, RZ, UR11, P0 ;  /* 0x0000000bff057e24 */ /* 0x000fe400080e06ff */
[----:B------:R-:W-:-:S03]  /*00e0*/  IMAD.X R3, RZ, RZ, UR9, P1 ;  /* 0x00000009ff037e24 */ /* 0x000fc600088e06ff */
[----:B-1----:R-:W2:Y:S04]  /*00f0*/  LDG.E.U8 R4, desc[UR4][R4.64] ;  /* 0x0000000404047981 */ /* 0x002ea8000c1e1100 */
[----:B------:R-:W2:Y:S02]  /*0100*/  LDG.E.U8 R7, desc[UR4][R2.64] ;  /* 0x0000000402077981 */ /* 0x000ea4000c1e1100 */
[----:B--2---:R-:W-:-:S05]  /*0110*/  LOP3.LUT R7, R7, R4, RZ, 0x3c, !PT ;  /* 0x0000000407077212 */ /* 0x004fca00078e3cff */
[----:B------:R-:W-:Y:S01]  /*0120*/  STG.E.U8 desc[UR4][R2.64], R7 ;  /* 0x0000000702007986 */ /* 0x000fe2000c101104 */
[----:B------:R-:W-:Y:S05]  /*0130*/  EXIT ;  /* 0x000000000000794d */ /* 0x000fea0003800000 */
.L_x_69:
        /* <DEDUP_REMOVED lines=12> */
.L_x_80:


//--------------------- .nv.shared.reserved.0     --------------------------
	.section	.nv.shared.reserved.0,"aw",@nobits
	.weak		__nv_reservedSMEM_offset_0_alias
	.size		__nv_reservedSMEM_offset_0_alias, 0, 64
	.other		__nv_reservedSMEM_offset_0_alias,@"STO_CUDA_RESERVED_SHARED STV_DEFAULT"
__nv_reservedSMEM_offset_0_alias:
	.zero		0
	.zero		64


//--------------------- .nv.constant0.mergeBatchResults --------------------------
	.section	.nv.constant0.mergeBatchResults,"a",@progbits
	.sectionflags	@""
	.align	4
.nv.constant0.mergeBatchResults:
	.zero		992


//--------------------- .nv.constant0.mergeDbResults --------------------------
	.section	.nv.constant0.mergeDbResults,"a",@progbits
	.sectionflags	@""
	.align	4
.nv.constant0.mergeDbResults:
	.zero		992


//--------------------- .nv.constant0.openResults --------------------------
	.section	.nv.constant0.openResults,"a",@progbits
	.sectionflags	@""
	.align	4
.nv.constant0.openResults:
	.zero		1048


//--------------------- .nv.constant0.openResultsBatch --------------------------
	.section	.nv.constant0.openResultsBatch,"a",@progbits
	.sectionflags	@""
	.align	4
.nv.constant0.openResultsBatch:
	.zero		976


//--------------------- .nv.constant0.matmul_correct_and_reduce --------------------------
	.section	.nv.constant0.matmul_correct_and_reduce,"a",@progbits
	.sectionflags	@""
	.align	4
.nv.constant0.matmul_correct_and_reduce:
	.zero		992


//--------------------- .nv.constant0.xor_assign_u8 --------------------------
	.section	.nv.constant0.xor_assign_u8,"a",@progbits
	.sectionflags	@""
	.align	4
.nv.constant0.xor_assign_u8:
	.zero		920


//--------------------- SYMBOLS --------------------------

	.type		.nv.reservedSmem.offset0,@object
	.size		.nv.reservedSmem.offset0,0x4
